def gluon_tcgen05(
    a_ptr,
    b_ptr,
    c_ptr,
    M,
    N,
    K,
    stride_am,
    stride_bk,
    stride_cm,
    BLOCK_M: gl.constexpr,
    BLOCK_N: gl.constexpr,
    BLOCK_K: gl.constexpr,
    DTYPE: gl.constexpr,
    A_LAYOUT: gl.constexpr,
    B_LAYOUT: gl.constexpr,
    C_LAYOUT: gl.constexpr,
    B_SHAPE: gl.constexpr,
    TMEM_LAYOUT: gl.constexpr,
    TMEM_REG: gl.constexpr,
    TRANS_B: gl.constexpr,
    NUM_BUFFERS: gl.constexpr,
):
    a_desc = tma.make_tensor_descriptor(
        a_ptr, [M, K], [stride_am, 1], [BLOCK_M, BLOCK_K], A_LAYOUT
    )
    b_desc = tma.make_tensor_descriptor(
        b_ptr,
        [N, K] if TRANS_B else [K, N],
        [stride_bk, 1],
        B_SHAPE,
        B_LAYOUT,
    )
    c_desc = tma.make_tensor_descriptor(
        c_ptr, [M, N], [stride_cm, 1], [BLOCK_M, BLOCK_N], C_LAYOUT
    )

    a_bufs = gl.allocate_shared_memory(
        DTYPE, [NUM_BUFFERS, BLOCK_M, BLOCK_K], A_LAYOUT
    )
    b_bufs = gl.allocate_shared_memory(DTYPE, [NUM_BUFFERS] + B_SHAPE, B_LAYOUT)

    pid_m = gl.program_id(0)
    pid_n = gl.program_id(1)
    off_m = pid_m * BLOCK_M
    off_n = pid_n * BLOCK_N

    tma_bars = gl.allocate_shared_memory(
        gl.int64, [NUM_BUFFERS, 1], mbarrier.MBarrierLayout()
    )
    mma_bars = gl.allocate_shared_memory(
        gl.int64, [NUM_BUFFERS, 1], mbarrier.MBarrierLayout()
    )
    for i in gl.static_range(NUM_BUFFERS):
        mbarrier.init(tma_bars.index(i), count=1)
        mbarrier.init(mma_bars.index(i), count=1)

    acc_tmem = allocate_tensor_memory(gl.float32, [BLOCK_M, BLOCK_N], TMEM_LAYOUT)
    idx = 0
    phase = 0
    use_acc = False
    for k in range(0, K, BLOCK_K):
        a = a_bufs.index(idx)
        b = b_bufs.index(idx)
        tma_bar = tma_bars.index(idx)
        mma_bar = mma_bars.index(idx)
        mbarrier.expect(
            tma_bar, a_desc.block_type.nbytes + b_desc.block_type.nbytes
        )
        tma.async_copy_global_to_shared(a_desc, [off_m, k], tma_bar, a)
        tma.async_copy_global_to_shared(
            b_desc, [off_n, k] if TRANS_B else [k, off_n], tma_bar, b
        )
        mbarrier.wait(tma_bar, phase=phase)

        if TRANS_B:
            b = b.permute((1, 0))
        tcgen05_mma(a, b, acc_tmem, use_acc=use_acc)
        tcgen05_commit(mma_bar)
        mbarrier.wait(mma_bar, phase=phase)
        use_acc = True

        idx += 1
        if idx == NUM_BUFFERS:
            idx = 0
            phase ^= 1

    for i in gl.static_range(NUM_BUFFERS):
        mbarrier.invalidate(tma_bars.index(i))
        mbarrier.invalidate(mma_bars.index(i))

    acc = acc_tmem.load(TMEM_REG)
    c_smem = gl.allocate_shared_memory(DTYPE, [BLOCK_M, BLOCK_N], C_LAYOUT)
    c_smem.store(acc.to(DTYPE))
    fence_async_shared()
    tma.async_copy_shared_to_global(c_desc, [off_m, off_n], c_smem)
    tma.store_wait(pendings=0)

# config = {"BLOCK_K": 64, "BLOCK_M": 64, "BLOCK_N": 128, "arch": "sm_100", "dtype": "fp16", "num_buffers": 3, "num_warps": 8, "trans_b": 0}
# arch = sm_100


// ===== COMPILED SASS (sm_100a) =====

	.target	sm_100a

	.elftype	@"ET_EXEC"


//--------------------- .note.nv.tkinfo           --------------------------
	.section	.note.nv.tkinfo,"",@"SHT_NOTE"
	.sectionflags	@"SHF_NOTE_NV_TKINFO"
	.tkinfo
        /*0018*/ 	.word	0x00000081
        /*0030*/ 	.string	""
        /*0030*/ 	.string	"ptxas-blackwell"
        /*0030*/ 	.string	"Cuda compilation tools, release 12.9, V12.9.86"
        /*0030*/ 	.string	"Build cuda_12.9.r12.9/compiler.36037853_0"
        /*0030*/ 	.string	"-v  -suppress-debug-info  -lineinfo  -arch sm_100a "



//--------------------- .note.nv.cuver            --------------------------
	.section	.note.nv.cuver,"",@"SHT_NOTE"
	.sectionflags	@"SHF_NOTE_NV_CUVER"
        /*0018*/ 	.short	0x0001
        /*001a*/ 	.short	0x0064
        /*001c*/ 	.short	0x0001
        /*001e*/ 	.short	0x0000
        /*0020*/ 	.short	0x0001
        /*0022*/ 	.short	0x0000


//--------------------- .nv.info                  --------------------------
	.section	.nv.info,"",@"SHT_CUDA_INFO"
	.align	4


	//----- nvinfo : EIATTR_REGCOUNT
	.align		4
        /*0000*/ 	.byte	0x04, 0x2f
        /*0002*/ 	.short	(.L_4 - .L_3)
	.align		4
.L_3:
        /*0004*/ 	.word	index@(gluon_tcgen05)
        /*0008*/ 	.word	0x00000027


	//----- nvinfo : EIATTR_FRAME_SIZE
	.align		4
.L_4:
        /*000c*/ 	.byte	0x04, 0x11
        /*000e*/ 	.short	(.L_6 - .L_5)
	.align		4
.L_5:
        /*0010*/ 	.word	index@($__internal_2_$__cuda_sm10x_tcgen05_guardrail_trap_unallocated_columns_being_dealloced)
        /*0014*/ 	.word	0x00000000


	//----- nvinfo : EIATTR_FRAME_SIZE
	.align		4
.L_6:
        /*0018*/ 	.byte	0x04, 0x11
        /*001a*/ 	.short	(.L_8 - .L_7)
	.align		4
.L_7:
        /*001c*/ 	.word	index@($__internal_1_$__cuda_sm10x_tcgen05_guardrail_trap_phase_invalid_during_alloc)
        /*0020*/ 	.word	0x00000000


	//----- nvinfo : EIATTR_FRAME_SIZE
	.align		4
.L_8:
        /*0024*/ 	.byte	0x04, 0x11
        /*0026*/ 	.short	(.L_10 - .L_9)
	.align		4
.L_9:
        /*0028*/ 	.word	index@($__internal_0_$__cuda_sm10x_tcgen05_guardrail_trap_col_being_dealloced_not_returned_by_alloc)
        /*002c*/ 	.word	0x00000000


	//----- nvinfo : EIATTR_FRAME_SIZE
	.align		4
.L_10:
        /*0030*/ 	.byte	0x04, 0x11
        /*0032*/ 	.short	(.L_12 - .L_11)
	.align		4
.L_11:
        /*0034*/ 	.word	index@(gluon_tcgen05)
        /*0038*/ 	.word	0x00000000


	//----- nvinfo : EIATTR_MIN_STACK_SIZE
	.align		4
.L_12:
        /*003c*/ 	.byte	0x04, 0x12
        /*003e*/ 	.short	(.L_14 - .L_13)
	.align		4
.L_13:
        /*0040*/ 	.word	index@(gluon_tcgen05)
        /*0044*/ 	.word	0x00000000
.L_14:


//--------------------- .nv.info.gluon_tcgen05    --------------------------
	.section	.nv.info.gluon_tcgen05,"",@"SHT_CUDA_INFO"
	.sectionflags	@""
	.align	4


	//----- nvinfo : EIATTR_CUDA_API_VERSION
	.align		4
        /*0000*/ 	.byte	0x04, 0x37
        /*0002*/ 	.short	(.L_16 - .L_15)
.L_15:
        /*0004*/ 	.word	0x00000081


	//----- nvinfo : EIATTR_KPARAM_INFO
	.align		4
.L_16:
        /*0008*/ 	.byte	0x04, 0x17
        /*000a*/ 	.short	(.L_18 - .L_17)
.L_17:
        /*000c*/ 	.word	0x00000000
        /*0010*/ 	.short	0x000a
        /*0012*/ 	.short	0x0048
        /*0014*/ 	.byte	0x00, 0xf4, 0x21, 0x00


	//----- nvinfo : EIATTR_KPARAM_INFO
	.align		4
.L_18:
        /*0018*/ 	.byte	0x04, 0x17
        /*001a*/ 	.short	(.L_20 - .L_19)
.L_19:
        /*001c*/ 	.word	0x00000000
        /*0020*/ 	.short	0x0009
        /*0022*/ 	.short	0x0040
        /*0024*/ 	.byte	0x00, 0xf4, 0x21, 0x00


	//----- nvinfo : EIATTR_KPARAM_INFO
	.align		4
.L_20:
        /*0028*/ 	.byte	0x04, 0x17
        /*002a*/ 	.short	(.L_22 - .L_21)
.L_21:
        /*002c*/ 	.word	0x00000000
        /*0030*/ 	.short	0x0008
        /*0032*/ 	.short	0x0038
        /*0034*/ 	.byte	0x00, 0xf0, 0x21, 0x00


	//----- nvinfo : EIATTR_KPARAM_INFO
	.align		4
.L_22:
        /*0038*/ 	.byte	0x04, 0x17
        /*003a*/ 	.short	(.L_24 - .L_23)
.L_23:
        /*003c*/ 	.word	0x00000000
        /*0040*/ 	.short	0x0007
        /*0042*/ 	.short	0x0030
        /*0044*/ 	.byte	0x00, 0xf0, 0x21, 0x00


	//----- nvinfo : EIATTR_KPARAM_INFO
	.align		4
.L_24:
        /*0048*/ 	.byte	0x04, 0x17
        /*004a*/ 	.short	(.L_26 - .L_25)
.L_25:
        /*004c*/ 	.word	0x00000000
        /*0050*/ 	.short	0x0006
        /*0052*/ 	.short	0x0028
        /*0054*/ 	.byte	0x00, 0xf0, 0x21, 0x00


	//----- nvinfo : EIATTR_KPARAM_INFO
	.align		4
.L_26:
        /*0058*/ 	.byte	0x04, 0x17
        /*005a*/ 	.short	(.L_28 - .L_27)
.L_27:
        /*005c*/ 	.word	0x00000000
        /*0060*/ 	.short	0x0005
        /*0062*/ 	.short	0x0020
        /*0064*/ 	.byte	0x00, 0xf0, 0x11, 0x00


	//----- nvinfo : EIATTR_KPARAM_INFO
	.align		4
.L_28:
        /*0068*/ 	.byte	0x04, 0x17
        /*006a*/ 	.short	(.L_30 - .L_29)
.L_29:
        /*006c*/ 	.word	0x00000000
        /*0070*/ 	.short	0x0004
        /*0072*/ 	.short	0x001c
        /*0074*/ 	.byte	0x00, 0xf0, 0x11, 0x00


	//----- nvinfo : EIATTR_KPARAM_INFO
	.align		4
.L_30:
        /*0078*/ 	.byte	0x04, 0x17
        /*007a*/ 	.short	(.L_32 - .L_31)
.L_31:
        /*007c*/ 	.word	0x00000000
        /*0080*/ 	.short	0x0003
        /*0082*/ 	.short	0x0018
        /*0084*/ 	.byte	0x00, 0xf0, 0x11, 0x00


	//----- nvinfo : EIATTR_KPARAM_INFO
	.align		4
.L_32:
        /*0088*/ 	.byte	0x04, 0x17
        /*008a*/ 	.short	(.L_34 - .L_33)
.L_33:
        /*008c*/ 	.word	0x00000000
        /*0090*/ 	.short	0x0002
        /*0092*/ 	.short	0x0010
        /*0094*/ 	.byte	0x00, 0xf4, 0x21, 0x00


	//----- nvinfo : EIATTR_KPARAM_INFO
	.align		4
.L_34:
        /*0098*/ 	.byte	0x04, 0x17
        /*009a*/ 	.short	(.L_36 - .L_35)
.L_35:
        /*009c*/ 	.word	0x00000000
        /*00a0*/ 	.short	0x0001
        /*00a2*/ 	.short	0x0008
        /*00a4*/ 	.byte	0x00, 0xf4, 0x21, 0x00


	//----- nvinfo : EIATTR_KPARAM_INFO
	.align		4
.L_36:
        /*00a8*/ 	.byte	0x04, 0x17
        /*00aa*/ 	.short	(.L_38 - .L_37)
.L_37:
        /*00ac*/ 	.word	0x00000000
        /*00b0*/ 	.short	0x0000
        /*00b2*/ 	.short	0x0000
        /*00b4*/ 	.byte	0x00, 0xf4, 0x21, 0x00


	//----- nvinfo : EIATTR_AT_ENTRY_FRAGMENTS
	.align		4
.L_38:
        /*00b8*/ 	.byte	0x04, 0x4f
        /*00ba*/ 	.short	(.L_40 - .L_39)


	//   ....[0]....
.L_39:
        /*00bc*/ 	.word	0x00000004


	//----- nvinfo : EIATTR_RESERVED_SMEM_USED
	.align		4
.L_40:
        /*00c0*/ 	.byte	0x01, 0x41
	.zero		2


	//----- nvinfo : EIATTR_SPARSE_MMA_MASK
	.align		4
        /*00c4*/ 	.byte	0x03, 0x50
        /*00c6*/ 	.short	0x0000


	//----- nvinfo : EIATTR_TCGEN05_1CTA_USED
	.align		4
        /*00c8*/ 	.byte	0x01, 0x51
	.zero		2


	//----- nvinfo : EIATTR_MAXREG_COUNT
	.align		4
        /*00cc*/ 	.byte	0x03, 0x1b
        /*00ce*/ 	.short	0x00ff


	//----- nvinfo : EIATTR_NUM_BARRIERS
	.align		4
        /*00d0*/ 	.byte	0x02, 0x4c
        /*00d2*/ 	.byte	0x01
	.zero		1


	//----- nvinfo : EIATTR_INT_WARP_WIDE_INSTR_OFFSETS
	.align		4
        /*00d4*/ 	.byte	0x04, 0x31
        /*00d6*/ 	.short	(.L_42 - .L_41)


	//   ....[0]....
.L_41:
        /*00d8*/ 	.word	0x00001720


	//   ....[1]....
        /*00dc*/ 	.word	0x00001740


	//   ....[2]....
        /*00e0*/ 	.word	0x000017c0


	//   ....[3]....
        /*00e4*/ 	.word	0x00001ac0


	//   ....[4]....
        /*00e8*/ 	.word	0x00001ad0


	//   ....[5]....
        /*00ec*/ 	.word	0x00001b30


	//   ....[6]....
        /*00f0*/ 	.word	0x00001b40


	//   ....[7]....
        /*00f4*/ 	.word	0x00001e20


	//   ....[8]....
        /*00f8*/ 	.word	0x00001e30


	//   ....[9]....
        /*00fc*/ 	.word	0x00001fc0


	//   ....[10]....
        /*0100*/ 	.word	0x00001ff0


	//   ....[11]....
        /*0104*/ 	.word	0x00002010


	//   ....[12]....
        /*0108*/ 	.word	0x00002050


	//   ....[13]....
        /*010c*/ 	.word	0x00002360


	//   ....[14]....
        /*0110*/ 	.word	0x00002370


	//   ....[15]....
        /*0114*/ 	.word	0x000026f0


	//   ....[16]....
        /*0118*/ 	.word	0x00002700


	//   ....[17]....
        /*011c*/ 	.word	0x00002a70


	//   ....[18]....
        /*0120*/ 	.word	0x00002ac0


	//----- nvinfo : EIATTR_COOP_GROUP_MASK_REGIDS
	.align		4
.L_42:
        /*0124*/ 	.byte	0x04, 0x29
        /*0126*/ 	.short	(.L_44 - .L_43)


	//   ....[0]....
.L_43:
        /*0128*/ 	.word	0xffffffff


	//   ....[1]....
        /*012c*/ 	.word	0xffffffff


	//   ....[2]....
        /*0130*/ 	.word	0xffffffff


	//   ....[3]....
        /*0134*/ 	.word	0xffffffff


	//   ....[4]....
        /*0138*/ 	.word	0xffffffff


	//   ....[5]....
        /*013c*/ 	.word	0xffffffff


	//   ....[6]....
        /*0140*/ 	.word	0xffffffff


	//   ....[7]....
        /*0144*/ 	.word	0xffffffff


	//   ....[8]....
        /*0148*/ 	.word	0xffffffff


	//   ....[9]....
        /*014c*/ 	.word	0xffffffff


	//----- nvinfo : EIATTR_COOP_GROUP_INSTR_OFFSETS
	.align		4
.L_44:
        /*0150*/ 	.byte	0x04, 0x28
        /*0152*/ 	.short	(.L_46 - .L_45)


	//   ....[0]....
.L_45:
        /*0154*/ 	.word	0x00000050


	//   ....[1]....
        /*0158*/ 	.word	0x00000310


	//   ....[2]....
        /*015c*/ 	.word	0x00000500


	//   ....[3]....
        /*0160*/ 	.word	0x000009c0


	//   ....[4]....
        /*0164*/ 	.word	0x00000b00


	//   ....[5]....
        /*0168*/ 	.word	0x00000fb0


	//   ....[6]....
        /*016c*/ 	.word	0x000010f0


	//   ....[7]....
        /*0170*/ 	.word	0x000015e0


	//   ....[8]....
        /*0174*/ 	.word	0x00002900


	//   ....[9]....
        /*0178*/ 	.word	0x00002b70


	//----- nvinfo : EIATTR_VRC_CTA_INIT_COUNT
	.align		4
.L_46:
        /*017c*/ 	.byte	0x02, 0x4a
        /*017e*/ 	.byte	0x80
	.zero		1


	//----- nvinfo : EIATTR_MBARRIER_INSTR_OFFSETS
	.align		4
        /*0180*/ 	.byte	0x04, 0x39
        /*0182*/ 	.short	(.L_48 - .L_47)


	//   ....[0]....
.L_47:
        /*0184*/ 	.word	0x000017e0
        /*0188*/ 	.word	0x000000ff
        /*018c*/ 	.word	0x00012000
        /*0190*/ 	.short	0x0100
        /*0192*/ 	.byte	0x08
	.zero		1


	//   ....[1]....
        /*0194*/ 	.word	0x000017f0
        /*0198*/ 	.word	0x000000ff
        /*019c*/ 	.word	0x00012020
        /*01a0*/ 	.short	0x0100
        /*01a2*/ 	.byte	0x08
	.zero		1


	//   ....[2]....
        /*01a4*/ 	.word	0x000018a0
        /*01a8*/ 	.word	0x000000ff
        /*01ac*/ 	.word	0x00012008
        /*01b0*/ 	.short	0x0100
        /*01b2*/ 	.byte	0x08
	.zero		1


	//   ....[3]....
        /*01b4*/ 	.word	0x000018b0
        /*01b8*/ 	.word	0x000000ff
        /*01bc*/ 	.word	0x00012028
        /*01c0*/ 	.short	0x0100
        /*01c2*/ 	.byte	0x08
	.zero		1


	//   ....[4]....
        /*01c4*/ 	.word	0x000019c0
        /*01c8*/ 	.word	0x000000ff
        /*01cc*/ 	.word	0x00012010
        /*01d0*/ 	.short	0x0100
        /*01d2*/ 	.byte	0x08
	.zero		1


	//   ....[5]....
        /*01d4*/ 	.word	0x000019d0
        /*01d8*/ 	.word	0x000000ff
        /*01dc*/ 	.word	0x00012030
        /*01e0*/ 	.short	0x0100
        /*01e2*/ 	.byte	0x08
	.zero		1


	//   ....[6]....
        /*01e4*/ 	.word	0x00001bd0
        /*01e8*/ 	.word	0x000000ff
        /*01ec*/ 	.word	0x00012000
        /*01f0*/ 	.short	0x010a
        /*01f2*/ 	.byte	0x08
	.zero		1


	//   ....[7]....
        /*01f4*/ 	.word	0x00001e80
        /*01f8*/ 	.word	0x000000ff
        /*01fc*/ 	.word	0x00012020
        /*0200*/ 	.short	0x010a
        /*0202*/ 	.byte	0x08
	.zero		1


	//   ....[8]....
        /*0204*/ 	.word	0x000020d0
        /*0208*/ 	.word	0x000000ff
        /*020c*/ 	.word	0x00012000
        /*0210*/ 	.short	0x010a
        /*0212*/ 	.byte	0x11
	.zero		1


	//   ....[9]....
        /*0214*/ 	.word	0x000023b0
        /*0218*/ 	.word	0x000000ff
        /*021c*/ 	.word	0x00012020
        /*0220*/ 	.short	0x010a
        /*0222*/ 	.byte	0x11
	.zero		1


	//   ....[10]....
        /*0224*/ 	.word	0x00002490
        /*0228*/ 	.word	0x000000ff
        /*022c*/ 	.word	0x00012000
        /*0230*/ 	.short	0x0108
        /*0232*/ 	.byte	0x08
	.zero		1


	//   ....[11]....
        /*0234*/ 	.word	0x000024a0
        /*0238*/ 	.word	0x000000ff
        /*023c*/ 	.word	0x00012020
        /*0240*/ 	.short	0x0108
        /*0242*/ 	.byte	0x08
	.zero		1


	//   ....[12]....
        /*0244*/ 	.word	0x000024f0
        /*0248*/ 	.word	0x000000ff
        /*024c*/ 	.word	0x00012008
        /*0250*/ 	.short	0x0108
        /*0252*/ 	.byte	0x08
	.zero		1


	//   ....[13]....
        /*0254*/ 	.word	0x00002500
        /*0258*/ 	.word	0x000000ff
        /*025c*/ 	.word	0x00012028
        /*0260*/ 	.short	0x0108
        /*0262*/ 	.byte	0x08
	.zero		1


	//   ....[14]....
        /*0264*/ 	.word	0x00002550
        /*0268*/ 	.word	0x000000ff
        /*026c*/ 	.word	0x00012010
        /*0270*/ 	.short	0x0108
        /*0272*/ 	.byte	0x08
	.zero		1


	//   ....[15]....
        /*0274*/ 	.word	0x00002560
        /*0278*/ 	.word	0x000000ff
        /*027c*/ 	.word	0x00012030
        /*0280*/ 	.short	0x0108
        /*0282*/ 	.byte	0x08
	.zero		1


	//   ....[16]....
        /*0284*/ 	.word	0x00002b90
        /*0288*/ 	.word	0x000000ff
        /*028c*/ 	.word	0x00012000
        /*0290*/ 	.short	0x010a
        /*0292*/ 	.byte	0x08
	.zero		1


	//   ....[17]....
        /*0294*/ 	.word	0x00002bc0
        /*0298*/ 	.word	0x000000ff
        /*029c*/ 	.word	0x00012020
        /*02a0*/ 	.short	0x010a
        /*02a2*/ 	.byte	0x08
	.zero		1


	//   ....[18]....
        /*02a4*/ 	.word	0x00002bf0
        /*02a8*/ 	.word	0x000000ff
        /*02ac*/ 	.word	0x00012000
        /*02b0*/ 	.short	0x010a
        /*02b2*/ 	.byte	0x11
	.zero		1


	//   ....[19]....
        /*02b4*/ 	.word	0x00002c20
        /*02b8*/ 	.word	0x000000ff
        /*02bc*/ 	.word	0x00012020
        /*02c0*/ 	.short	0x010a
        /*02c2*/ 	.byte	0x11
	.zero		1


	//----- nvinfo : EIATTR_NUM_MBARRIERS
	.align		4
.L_48:
        /*02c4*/ 	.byte	0x03, 0x38
        /*02c6*/ 	.short	0x0006


	//----- nvinfo : EIATTR_EXIT_INSTR_OFFSETS
	.align		4
        /*02c8*/ 	.byte	0x04, 0x1c
        /*02ca*/ 	.short	(.L_50 - .L_49)


	//   ....[0]....
.L_49:
        /*02cc*/ 	.word	0x00002b80


	//----- nvinfo : EIATTR_REQNTID
	.align		4
.L_50:
        /*02d0*/ 	.byte	0x04, 0x10
        /*02d2*/ 	.short	(.L_52 - .L_51)
.L_51:
        /*02d4*/ 	.word	0x00000100
        /*02d8*/ 	.word	0x00000001
        /*02dc*/ 	.word	0x00000001


	//----- nvinfo : EIATTR_CRS_STACK_SIZE
	.align		4
.L_52:
        /*02e0*/ 	.byte	0x04, 0x1e
        /*02e2*/ 	.short	(.L_54 - .L_53)
.L_53:
        /*02e4*/ 	.word	0x00000000


	//----- nvinfo : EIATTR_CBANK_PARAM_SIZE
	.align		4
.L_54:
        /*02e8*/ 	.byte	0x03, 0x19
        /*02ea*/ 	.short	0x0050


	//----- nvinfo : EIATTR_PARAM_CBANK
	.align		4
        /*02ec*/ 	.byte	0x04, 0x0a
        /*02ee*/ 	.short	(.L_56 - .L_55)
	.align		4
.L_55:
        /*02f0*/ 	.word	index@(.nv.constant0.gluon_tcgen05)
        /*02f4*/ 	.short	0x0380
        /*02f6*/ 	.short	0x0050


	//----- nvinfo : EIATTR_SW_WAR
	.align		4
.L_56:
        /*02f8*/ 	.byte	0x04, 0x36
        /*02fa*/ 	.short	(.L_58 - .L_57)
.L_57:
        /*02fc*/ 	.word	0x00000008
.L_58:


//--------------------- .nv.compat                --------------------------
	.section	.nv.compat,"",@"SHT_CUDA_COMPAT_INFO"
	.align	4
        /*0000*/ 	.byte	0x02, 0x02, 0x02, 0x00, 0x02, 0x05, 0x05, 0x00, 0x02, 0x03, 0x03, 0x00, 0x02, 0x06, 0x01, 0x00


//--------------------- .nv.callgraph             --------------------------
	.section	.nv.callgraph,"",@"SHT_CUDA_CALLGRAPH"
	.align	4
	.sectionentsize	8
	.align		4
        /*0000*/ 	.word	0x00000000
	.align		4
        /*0004*/ 	.word	0xffffffff
	.align		4
        /*0008*/ 	.word	0x00000000
	.align		4
        /*000c*/ 	.word	0xfffffffe
	.align		4
        /*0010*/ 	.word	0x00000000
	.align		4
        /*0014*/ 	.word	0xfffffffd
	.align		4
        /*0018*/ 	.word	0x00000000
	.align		4
        /*001c*/ 	.word	0xfffffffc


//--------------------- .text.gluon_tcgen05       --------------------------
	.section	.text.gluon_tcgen05,"ax",@progbits
	.align	128
        .global         gluon_tcgen05
        .type           gluon_tcgen05,@function
        .size           gluon_tcgen05,(.L_x_81 - gluon_tcgen05)
        .other          gluon_tcgen05,@"STO_CUDA_ENTRY STV_DEFAULT"
gluon_tcgen05:
.text.gluon_tcgen05:
[----:B------:R-:W1:Y:S01]  /*0000*/  LDC R1, c[0x0][0x37c] ;  /* 0x0000df00ff017b82 */ /* 0x000e620000000800 */
[----:B------:R-:W2:Y:S02]  /*0010*/  S2R R0, SR_TID.X ;  /* 0x0000000000007919 */ /* 0x000ea40000002100 */
[----:B--2---:R-:W-:-:S13]  /*0020*/  ISETP.GE.U32.AND P2, PT, R0, 0x20, PT ;  /* 0x000000200000780c */ /* 0x004fda0003f46070 */
[----:B------:R-:W-:Y:S05]  /*0030*/  @P2 BRA `(.L_x_0) ;  /* 0x0000000000b82947 */ /* 0x000fea0003800000 */
[----:B------:R-:W2:Y:S01]  /*0040*/  S2UR UR6, SR_CgaCtaId ;  /* 0x00000000000679c3 */ /* 0x000ea20000008800 */
[----:B------:R-:W-:Y:S01]  /*0050*/  NOP ;  /* 0x0000000000007918 */ /* 0x000fe20000000000 */
[----:B------:R-:W-:Y:S02]  /*0060*/  UMOV UR4, 0x40 ;  /* 0x0000004000047882 */ /* 0x000fe40000000000 */
[----:B--2---:R-:W-:-:S09]  /*0070*/  ULEA UR4, UR6, UR4, 0x18 ;  /* 0x0000000406047291 */ /* 0x004fd2000f8ec0ff */
[----:B------:R-:W2:Y:S01]  /*0080*/  LDS.U8 R2, [UR4] ;  /* 0x00000004ff027984 */ /* 0x000ea20008000000 */
[----:B------:R-:W-:Y:S02]  /*0090*/  UMOV UR4, 0x400 ;  /* 0x0000040000047882 */ /* 0x000fe40000000000 */
[----:B------:R-:W-:Y:S01]  /*00a0*/  ULEA UR4, UR6, UR4, 0x18 ;  /* 0x0000000406047291 */ /* 0x000fe2000f8ec0ff */
[----:B--2---:R-:W-:-:S13]  /*00b0*/  ISETP.NE.AND P0, PT, R2, RZ, PT ;  /* 0x000000ff0200720c */ /* 0x004fda0003f05270 */
[----:B------:R-:W-:Y:S05]  /*00c0*/  @P0 BRA `(.L_x_1) ;  /* 0x00000000007c0947 */ /* 0x000fea0003800000 */
[----:B------:R-:W-:-:S13]  /*00d0*/  ELECT P0, URZ, PT ;  /* 0x0000000000ff782f */ /* 0x000fda0003800000 */
[----:B------:R-:W-:Y:S05]  /*00e0*/  @!P0 BRA `(.L_x_2) ;  /* 0x0000000000848947 */ /* 0x000fea0003800000 */
[----:B------:R-:W-:Y:S01]  /*00f0*/  UMOV UR5, 0x4 ;  /* 0x0000000400057882 */ /* 0x000fe20000000000 */
[----:B------:R-:W-:Y:S02]  /*0100*/  IMAD.MOV.U32 R5, RZ, RZ, 0x1 ;  /* 0x00000001ff057424 */ /* 0x000fe400078e00ff */
[----:B------:R-:W-:Y:S02]  /*0110*/  IMAD.MOV.U32 R3, RZ, RZ, 0xf ;  /* 0x0000000fff037424 */ /* 0x000fe400078e00ff */
[----:B------:R-:W-:Y:S04]  /*0120*/  DEPBAR.LE SB2, 0x36 ;  /* 0x0000ad800000791a */ /* 0x000fe80000000000 */
[----:B------:R-:W2:Y:S02]  /*0130*/  UTCATOMSWS.FIND_AND_SET.ALIGN UP0, UR5, UR5 ;  /* 0x00000005000575e3 */ /* 0x000ea40008000800 */
[----:B--2---:R-:W-:-:S04]  /*0140*/  PLOP3.LUT P0, PT, PT, PT, UP0, 0x80, 0x8 ;  /* 0x000000000008781c */ /* 0x004fc80003f0f008 */
[----:B------:R-:W-:-:S04]  /*0150*/  SEL R2, RZ, 0xffffffff, !P0 ;  /* 0xffffffffff027807 */ /* 0x000fc80004000000 */
[----:B------:R-:W-:Y:S01]  /*0160*/  ISETP.NE.AND P0, PT, R2, RZ, PT ;  /* 0x000000ff0200720c */ /* 0x000fe20003f05270 */
[----:B------:R-:W-:-:S12]  /*0170*/  IMAD.U32 R2, RZ, RZ, UR5 ;  /* 0x00000005ff027e24 */ /* 0x000fd8000f8e00ff */
[----:B------:R-:W-:Y:S05]  /*0180*/  @P0 BRA `(.L_x_3) ;  /* 0x0000000000240947 */ /* 0x000fea0003800000 */
.L_x_4:
[----:B------:R-:W-:Y:S05]  /*0190*/  NANOSLEEP 0x64 ;  /* 0x000000640000795d */ /* 0x000fea0003800000 */
[----:B------:R-:W-:-:S05]  /*01a0*/  UMOV UR5, 0x4 ;  /* 0x0000000400057882 */ /* 0x000fca0000000000 */
[----:B------:R-:W-:Y:S04]  /*01b0*/  DEPBAR.LE SB2, 0x36 ;  /* 0x0000ad800000791a */ /* 0x000fe80000000000 */
[----:B------:R-:W2:Y:S02]  /*01c0*/  UTCATOMSWS.FIND_AND_SET.ALIGN UP0, UR5, UR5 ;  /* 0x00000005000575e3 */ /* 0x000ea40008000800 */
[----:B--2---:R-:W-:-:S04]  /*01d0*/  PLOP3.LUT P0, PT, PT, PT, UP0, 0x80, 0x8 ;  /* 0x000000000008781c */ /* 0x004fc80003f0f008 */
[----:B------:R-:W-:-:S04]  /*01e0*/  SEL R2, RZ, 0xffffffff, !P0 ;  /* 0xffffffffff027807 */ /* 0x000fc80004000000 */
[----:B------:R-:W-:Y:S01]  /*01f0*/  ISETP.NE.AND P0, PT, R2, RZ, PT ;  /* 0x000000ff0200720c */ /* 0x000fe20003f05270 */
[----:B------:R-:W-:-:S12]  /*0200*/  IMAD.U32 R2, RZ, RZ, UR5 ;  /* 0x00000005ff027e24 */ /* 0x000fd8000f8e00ff */
[----:B------:R-:W-:Y:S05]  /*0210*/  @!P0 BRA `(.L_x_4) ;  /* 0xfffffffc00dc8947 */ /* 0x000fea000383ffff */
.L_x_3:
[C---:B------:R-:W-:Y:S01]  /*0220*/  VIADD R4, R2.reuse, 0x10 ;  /* 0x0000001002047836 */ /* 0x040fe20000000000 */
[----:B------:R-:W-:Y:S01]  /*0230*/  UMOV UR5, 0x50 ;  /* 0x0000005000057882 */ /* 0x000fe20000000000 */
[----:B------:R-:W-:Y:S01]  /*0240*/  SHF.L.U32 R3, R3, R2, RZ ;  /* 0x0000000203037219 */ /* 0x000fe200000006ff */
[----:B------:R-:W-:Y:S01]  /*0250*/  ULEA UR5, UR6, UR5, 0x18 ;  /* 0x0000000506057291 */ /* 0x000fe2000f8ec0ff */
[----:B------:R-:W-:Y:S01]  /*0260*/  IMAD.SHL.U32 R2, R2, 0x20, RZ ;  /* 0x0000002002027824 */ /* 0x000fe200078e00ff */
[----:B------:R-:W-:-:S04]  /*0270*/  SHF.L.U32 R4, R5, R4, RZ ;  /* 0x0000000405047219 */ /* 0x000fc800000006ff */
[----:B------:R-:W-:-:S05]  /*0280*/  LOP3.LUT R3, R4, R3, RZ, 0xfc, !PT ;  /* 0x0000000304037212 */ /* 0x000fca00078efcff */
[----:B------:R2:W-:Y:S04]  /*0290*/  ATOMS.OR RZ, [UR5], R3 ;  /* 0x00000003ffff798c */ /* 0x0005e8000b000005 */
[----:B------:R2:W-:Y:S01]  /*02a0*/  STS [UR4], R2 ;  /* 0x00000002ff007988 */ /* 0x0005e20008000804 */
[----:B------:R-:W-:Y:S05]  /*02b0*/  BRA `(.L_x_2) ;  /* 0x0000000000107947 */ /* 0x000fea0003800000 */
.L_x_1:
[----:B------:R-:W-:Y:S01]  /*02c0*/  IMAD.MOV.U32 R3, RZ, RZ, -0x1 ;  /* 0xffffffffff037424 */ /* 0x000fe200078e00ff */
[----:B------:R-:W-:-:S04]  /*02d0*/  MOV R2, 0x300 ;  /* 0x0000030000027802 */ /* 0x000fc80000000f00 */
[----:B------:R2:W-:Y:S03]  /*02e0*/  STS [UR4], R3 ;  /* 0x00000003ff007988 */ /* 0x0005e60008000804 */
[----:B-12---:R-:W-:Y:S05]  /*02f0*/  CALL.REL.NOINC `($__internal_1_$__cuda_sm10x_tcgen05_guardrail_trap_phase_invalid_during_alloc) ;  /* 0x0000002800607944 */ /* 0x006fea0003c00000 */
.L_x_2:
[----:B------:R-:W-:Y:S05]  /*0300*/  WARPSYNC.ALL ;  /* 0x0000000000007948 */ /* 0x000fea0003800000 */
[----:B------:R-:W-:Y:S01]  /*0310*/  NOP ;  /* 0x0000000000007918 */ /* 0x000fe20000000000 */
.L_x_0:
[----:B------:R-:W3:Y:S08]  /*0320*/  S2UR UR4, SR_CgaCtaId ;  /* 0x00000000000479c3 */ /* 0x000ef00000008800 */
[----:B------:R-:W-:Y:S01]  /*0330*/  BAR.SYNC.DEFER_BLOCKING 0x0 ;  /* 0x0000000000007b1d */ /* 0x000fe20000010000 */
[----:B------:R-:W-:-:S05]  /*0340*/  LOP3.LUT R36, R0, 0xff, RZ, 0xc0, !PT ;  /* 0x000000ff00247812 */ /* 0x000fca00078ec0ff */
[----:B------:R-:W-:Y:S02]  /*0350*/  UMOV UR8, 0x400 ;  /* 0x0000040000087882 */ /* 0x000fe40000000000 */
[----:B--2---:R-:W2:Y:S08]  /*0360*/  LDC R3, c[0x0][0x398] ;  /* 0x0000e600ff037b82 */ /* 0x004eb00000000800 */
[----:B------:R-:W4:Y:S01]  /*0370*/  LDC R7, c[0x0][0x3a0] ;  /* 0x0000e800ff077b82 */ /* 0x000f220000000800 */
[----:B---3--:R-:W-:-:S07]  /*0380*/  ULEA UR8, UR4, UR8, 0x18 ;  /* 0x0000000804087291 */ /* 0x008fce000f8ec0ff */
[----:B------:R-:W3:Y:S02]  /*0390*/  S2UR UR12, SR_CTAID.Y ;  /* 0x00000000000c79c3 */ /* 0x000ee40000002600 */
[----:B------:R-:W5:Y:S06]  /*03a0*/  LDS R4, [UR8] ;  /* 0x00000008ff047984 */ /* 0x000f6c0008000800 */
[----:B------:R-:W-:Y:S06]  /*03b0*/  BAR.SYNC.DEFER_BLOCKING 0x0 ;  /* 0x0000000000007b1d */ /* 0x000fec0000010000 */
[----:B------:R-:W-:Y:S05]  /*03c0*/  @P2 BRA `(.L_x_5) ;  /* 0x0000000000182947 */ /* 0x000fea0003800000 */
[----:B------:R-:W-:Y:S01]  /*03d0*/  ELECT P0, URZ, PT ;  /* 0x0000000000ff782f */ /* 0x000fe20003800000 */
[----:B------:R-:W-:Y:S01]  /*03e0*/  IMAD.MOV.U32 R2, RZ, RZ, 0x1 ;  /* 0x00000001ff027424 */ /* 0x000fe200078e00ff */
[----:B------:R-:W-:Y:S01]  /*03f0*/  UMOV UR5, 0x40 ;  /* 0x0000004000057882 */ /* 0x000fe20000000000 */
[----:B------:R-:W-:Y:S01]  /*0400*/  UVIRTCOUNT.DEALLOC.SMPOOL 0x80 ;  /* 0x000000800000784c */ /* 0x000fe20000000000 */
[----:B------:R-:W-:-:S09]  /*0410*/  ULEA UR5, UR4, UR5, 0x18 ;  /* 0x0000000504057291 */ /* 0x000fd2000f8ec0ff */
[----:B------:R5:W-:Y:S03]  /*0420*/  @P0 STS.U8 [UR5], R2 ;  /* 0x00000002ff000988 */ /* 0x000be60008000005 */
.L_x_5:
[----:B------:R-:W5:Y:S01]  /*0430*/  S2UR UR4, SR_CTAID.Z ;  /* 0x00000000000479c3 */ /* 0x000f620000002700 */
[----:B------:R-:W4:Y:S01]  /*0440*/  LDCU UR5, c[0x0][0x370] ;  /* 0x00006e00ff0577ac */ /* 0x000f220008000800 */
[C---:B------:R-:W-:Y:S01]  /*0450*/  ISETP.GE.U32.AND P0, PT, R36.reuse, 0x20, PT ;  /* 0x000000202400780c */ /* 0x040fe20003f06070 */
[----:B--2--5:R-:W-:Y:S01]  /*0460*/  VIADD R2, R3, 0xffffffff ;  /* 0xffffffff03027836 */ /* 0x024fe20000000000 */
[C---:B------:R-:W-:Y:S01]  /*0470*/  ISETP.NE.U32.AND P3, PT, R36.reuse, RZ, PT ;  /* 0x000000ff2400720c */ /* 0x040fe20003f65070 */
[----:B------:R-:W2:Y:S01]  /*0480*/  LDCU UR6, c[0x0][0x374] ;  /* 0x00006e80ff0677ac */ /* 0x000ea20008000800 */
[----:B------:R-:W-:Y:S01]  /*0490*/  LEA R10, R36, UR8, 0x2 ;  /* 0x00000008240a7c11 */ /* 0x000fe2000f8e10ff */
[----:B----4-:R-:W-:Y:S01]  /*04a0*/  VIADD R11, R7, 0xffffffff ;  /* 0xffffffff070b7836 */ /* 0x010fe20000000000 */
[----:B------:R-:W4:Y:S01]  /*04b0*/  S2UR UR13, SR_CTAID.X ;  /* 0x00000000000d79c3 */ /* 0x000f220000002500 */
[----:B------:R-:W5:Y:S01]  /*04c0*/  LDCU.64 UR10, c[0x0][0x3c0] ;  /* 0x00007800ff0a77ac */ /* 0x000f620008000a00 */
[----:B------:R-:W-:Y:S01]  /*04d0*/  R2UR UR24, R4 ;  /* 0x00000000041872ca */ /* 0x000fe200000e0000 */
[----:B------:R-:W-:Y:S04]  /*04e0*/  BSSY.RECONVERGENT B0, `(.L_x_6) ;  /* 0x0000011000007945 */ /* 0x000fe80003800200 */
[----:B------:R3:W-:Y:S01]  /*04f0*/  @!P0 STS [R10], RZ ;  /* 0x000000ff0a008388 */ /* 0x0007e20000000800 */
[----:B------:R-:W-:-:S03]  /*0500*/  NOP ;  /* 0x0000000000007918 */ /* 0x000fc60000000000 */
[----:B------:R3:W-:Y:S02]  /*0510*/  @!P3 STS [UR8+0x24], R2 ;  /* 0x00002402ff00b988 */ /* 0x0007e40008000808 */
[----:B--23--:R-:W-:Y:S02]  /*0520*/  UIMAD UR4, UR4, UR6, UR12 ;  /* 0x00000006040472a4 */ /* 0x00cfe4000f8e020c */
[----:B------:R2:W-:Y:S02]  /*0530*/  @!P3 STS [UR8+0x20], R11 ;  /* 0x0000200bff00b988 */ /* 0x0005e40008000808 */
[----:B----4-:R-:W-:-:S04]  /*0540*/  UIMAD UR4, UR4, UR5, UR13 ;  /* 0x00000005040472a4 */ /* 0x010fc8000f8e020d */
[----:B------:R-:W-:-:S04]  /*0550*/  UIMAD UR4, UR4, 0x180, URZ ;  /* 0x00000180040478a4 */ /* 0x000fc8000f8e02ff */
[----:B-----5:R-:W-:-:S04]  /*0560*/  UIADD3 UR22, UP0, UPT, UR4, UR10, URZ ;  /* 0x0000000a04167290 */ /* 0x020fc8000ff1e0ff */
[----:B------:R-:W-:Y:S01]  /*0570*/  ULEA.HI.X.SX32 UR23, UR4, UR11, 0x1, UP0 ;  /* 0x0000000b04177291 */ /* 0x000fe200080f0eff */
[----:B--2---:R-:W-:Y:S11]  /*0580*/  @P3 BRA `(.L_x_7) ;  /* 0x0000000000183947 */ /* 0x004ff60003800000 */
[----:B------:R-:W2:Y:S01]  /*0590*/  LDS R3, [UR8+0x8] ;  /* 0x00000808ff037984 */ /* 0x000ea20008000800 */
[----:B------:R-:W3:Y:S01]  /*05a0*/  LDC.64 R8, c[0x0][0x380] ;  /* 0x0000e000ff087b82 */ /* 0x000ee20000000a00 */
[----:B------:R-:W-:Y:S02]  /*05b0*/  IMAD.MOV.U32 R4, RZ, RZ, 0x70 ;  /* 0x00000070ff047424 */ /* 0x000fe400078e00ff */
[----:B---3--:R3:W-:Y:S03]  /*05c0*/  STS.64 [UR8], R8 ;  /* 0x00000008ff007988 */ /* 0x0087e60008000a08 */
[----:B--2---:R-:W-:-:S05]  /*05d0*/  LOP3.LUT R3, R3, 0x10, R4, 0xd8, !PT ;  /* 0x0000001003037812 */ /* 0x004fca00078ed804 */
[----:B------:R3:W-:Y:S02]  /*05e0*/  STS [UR8+0x8], R3 ;  /* 0x00000803ff007988 */ /* 0x0007e40008000808 */
.L_x_7:
[----:B------:R-:W-:Y:S05]  /*05f0*/  BSYNC.RECONVERGENT B0 ;  /* 0x0000000000007941 */ /* 0x000fea0003800200 */
.L_x_6:
[----:B------:R-:W-:Y:S04]  /*0600*/  BSSY.RECONVERGENT B0, `(.L_x_8) ;  /* 0x000000a000007945 */ /* 0x000fe80003800200 */
[----:B------:R-:W-:Y:S05]  /*0610*/  @P3 BRA `(.L_x_9) ;  /* 0x0000000000203947 */ /* 0x000fea0003800000 */
[----:B---3--:R-:W2:Y:S01]  /*0620*/  LDS R3, [UR8+0x34] ;  /* 0x00003408ff037984 */ /* 0x008ea20008000800 */
[----:B------:R-:W-:Y:S02]  /*0630*/  IMAD.MOV.U32 R4, RZ, RZ, 0x3f000000 ;  /* 0x3f000000ff047424 */ /* 0x000fe400078e00ff */
[----:B------:R-:W-:Y:S01]  /*0640*/  @!P3 IMAD.MOV.U32 R5, RZ, RZ, 0x3f ;  /* 0x0000003fff05b424 */ /* 0x000fe200078e00ff */
[----:B------:R-:W3:Y:S02]  /*0650*/  @!P3 LDS R6, [UR8+0x38] ;  /* 0x00003808ff06b984 */ /* 0x000ee40008000800 */
[----:B--2---:R-:W-:Y:S02]  /*0660*/  LOP3.LUT R3, R3, 0xff000000, R4, 0xb8, !PT ;  /* 0xff00000003037812 */ /* 0x004fe400078eb804 */
[----:B---3--:R-:W-:-:S03]  /*0670*/  @!P3 LOP3.LUT R4, R6, 0xff, R5, 0xb8, !PT ;  /* 0x000000ff0604b812 */ /* 0x008fc600078eb805 */
[----:B------:R2:W-:Y:S04]  /*0680*/  STS [UR8+0x34], R3 ;  /* 0x00003403ff007988 */ /* 0x0005e80008000808 */
[----:B------:R2:W-:Y:S02]  /*0690*/  @!P3 STS [UR8+0x38], R4 ;  /* 0x00003804ff00b988 */ /* 0x0005e40008000808 */
.L_x_9:
[----:B------:R-:W-:Y:S05]  /*06a0*/  BSYNC.RECONVERGENT B0 ;  /* 0x0000000000007941 */ /* 0x000fea0003800200 */
.L_x_8:
[----:B------:R-:W-:Y:S04]  /*06b0*/  BSSY.RECONVERGENT B0, `(.L_x_10) ;  /* 0x000000e000007945 */ /* 0x000fe80003800200 */
[----:B------:R-:W-:Y:S05]  /*06c0*/  @P3 BRA `(.L_x_11) ;  /* 0x0000000000303947 */ /* 0x000fea0003800000 */
[----:B--2---:R-:W2:Y:S01]  /*06d0*/  LDS R4, [UR8+0x34] ;  /* 0x00003408ff047984 */ /* 0x004ea20008000800 */
[----:B---3--:R-:W3:Y:S03]  /*06e0*/  LDC.64 R8, c[0x0][0x3a8] ;  /* 0x0000ea00ff087b82 */ /* 0x008ee60000000a00 */
[----:B------:R-:W4:Y:S01]  /*06f0*/  LDS R3, [UR8+0x1c] ;  /* 0x00001c08ff037984 */ /* 0x000f220008000800 */
[C---:B---3--:R-:W-:Y:S01]  /*0700*/  SHF.L.U64.HI R6, R8.reuse, 0x1, R9 ;  /* 0x0000000108067819 */ /* 0x048fe20000010209 */
[----:B------:R-:W-:-:S03]  /*0710*/  IMAD.SHL.U32 R5, R8, 0x2, RZ ;  /* 0x0000000208057824 */ /* 0x000fc600078e00ff */
[--C-:B------:R-:W-:Y:S02]  /*0720*/  SHF.R.U32.HI R8, RZ, 0x4, R6.reuse ;  /* 0x00000004ff087819 */ /* 0x100fe40000011606 */
[----:B------:R-:W-:-:S05]  /*0730*/  SHF.R.U64 R5, R5, 0x4, R6 ;  /* 0x0000000405057819 */ /* 0x000fca0000001206 */
[----:B------:R5:W-:Y:S01]  /*0740*/  STS [UR8+0xc], R5 ;  /* 0x00000c05ff007988 */ /* 0x000be20008000808 */
[----:B--2---:R-:W-:Y:S02]  /*0750*/  LOP3.LUT R4, R4, 0x7, RZ, 0xb8, !PT ;  /* 0x0000000704047812 */ /* 0x004fe400078eb8ff */
[----:B----4-:R-:W-:-:S03]  /*0760*/  LOP3.LUT R3, R3, 0xf, R8, 0xb8, !PT ;  /* 0x0000000f03037812 */ /* 0x010fc600078eb808 */
[----:B------:R5:W-:Y:S04]  /*0770*/  STS [UR8+0x34], R4 ;  /* 0x00003404ff007988 */ /* 0x000be80008000808 */
[----:B------:R5:W-:Y:S02]  /*0780*/  STS [UR8+0x1c], R3 ;  /* 0x00001c03ff007988 */ /* 0x000be40008000808 */
.L_x_11:
[----:B------:R-:W-:Y:S05]  /*0790*/  BSYNC.RECONVERGENT B0 ;  /* 0x0000000000007941 */ /* 0x000fea0003800200 */
.L_x_10:
[----:B------:R-:W-:Y:S04]  /*07a0*/  BSSY.RECONVERGENT B1, `(.L_x_12) ;  /* 0x000001a000017945 */ /* 0x000fe80003800200 */
[----:B------:R-:W-:Y:S04]  /*07b0*/  BSSY.RELIABLE B0, `(.L_x_13) ;  /* 0x0000015000007945 */ /* 0x000fe80003800100 */
[----:B------:R-:W-:Y:S05]  /*07c0*/  @P3 BRA `(.L_x_14) ;  /* 0x0000000000203947 */ /* 0x000fea0003800000 */
[----:B--23-5:R-:W2:Y:S02]  /*07d0*/  LDS R3, [UR8+0x34] ;  /* 0x00003408ff037984 */ /* 0x02cea40008000800 */
[----:B--2---:R-:W-:-:S05]  /*07e0*/  LOP3.LUT R3, R3, 0x38, RZ, 0xb8, !PT ;  /* 0x0000003803037812 */ /* 0x004fca00078eb8ff */
[----:B------:R2:W-:Y:S01]  /*07f0*/  STS [UR8+0x34], R3 ;  /* 0x00003403ff007988 */ /* 0x0005e20008000808 */
[----:B------:R-:W-:Y:S05]  /*0800*/  @P3 BRA `(.L_x_15) ;  /* 0x0000000000203947 */ /* 0x000fea0003800000 */
[----:B--2---:R-:W2:Y:S01]  /*0810*/  LDS R3, [UR8+0x8] ;  /* 0x00000808ff037984 */ /* 0x004ea20008000800 */
[----:B------:R-:W-:-:S05]  /*0820*/  IMAD.MOV.U32 R4, RZ, RZ, 0x780 ;  /* 0x00000780ff047424 */ /* 0x000fca00078e00ff */
[----:B--2---:R-:W-:-:S05]  /*0830*/  LOP3.LUT R3, R3, 0x300, R4, 0xd8, !PT ;  /* 0x0000030003037812 */ /* 0x004fca00078ed804 */
[----:B------:R4:W-:Y:S02]  /*0840*/  STS [UR8+0x8], R3 ;  /* 0x00000803ff007988 */ /* 0x0009e40008000808 */
.L_x_14:
[----:B------:R-:W-:Y:S05]  /*0850*/  @P3 BRA `(.L_x_16) ;  /* 0x0000000000283947 */ /* 0x000fea0003800000 */
[----:B--2345:R-:W2:Y:S02]  /*0860*/  LDS R3, [UR8+0x8] ;  /* 0x00000808ff037984 */ /* 0x03cea40008000800 */
[----:B--2---:R-:W-:-:S05]  /*0870*/  LOP3.LUT R3, R3, 0x1800, RZ, 0xb8, !PT ;  /* 0x0000180003037812 */ /* 0x004fca00078eb8ff */
[----:B------:R3:W-:Y:S02]  /*0880*/  STS [UR8+0x8], R3 ;  /* 0x00000803ff007988 */ /* 0x0007e40008000808 */
.L_x_15:
[----:B------:R-:W-:Y:S05]  /*0890*/  @P3 BREAK.RELIABLE B0 ;  /* 0x0000000000003942 */ /* 0x000fea0003800100 */
[----:B------:R-:W-:Y:S05]  /*08a0*/  @P3 BRA `(.L_x_17) ;  /* 0x0000000000243947 */ /* 0x000fea0003800000 */
[----:B------:R-:W4:Y:S01]  /*08b0*/  LDS R4, [UR8+0x8] ;  /* 0x00000808ff047984 */ /* 0x000f220008000800 */
[----:B--23--:R-:W-:-:S05]  /*08c0*/  IMAD.MOV.U32 R3, RZ, RZ, 0x6000 ;  /* 0x00006000ff037424 */ /* 0x00cfca00078e00ff */
[----:B----4-:R-:W-:-:S04]  /*08d0*/  LOP3.LUT R3, R4, 0x6000, R3, 0xd8, !PT ;  /* 0x0000600004037812 */ /* 0x010fc800078ed803 */
[----:B------:R-:W-:-:S05]  /*08e0*/  LOP3.LUT R3, R3, 0x400000, RZ, 0xb8, !PT ;  /* 0x0040000003037812 */ /* 0x000fca00078eb8ff */
[----:B------:R2:W-:Y:S02]  /*08f0*/  STS [UR8+0x8], R3 ;  /* 0x00000803ff007988 */ /* 0x0005e40008000808 */
.L_x_16:
[----:B------:R-:W-:Y:S05]  /*0900*/  BSYNC.RELIABLE B0 ;  /* 0x0000000000007941 */ /* 0x000fea0003800100 */
.L_x_13:
[----:B--2345:R-:W2:Y:S02]  /*0910*/  @!P3 LDS R3, [UR8+0x8] ;  /* 0x00000808ff03b984 */ /* 0x03cea40008000800 */
[----:B--2---:R-:W-:-:S05]  /*0920*/  @!P3 LOP3.LUT R3, R3, 0x8000, RZ, 0xb8, !PT ;  /* 0x000080000303b812 */ /* 0x004fca00078eb8ff */
[----:B------:R4:W-:Y:S02]  /*0930*/  @!P3 STS [UR8+0x8], R3 ;  /* 0x00000803ff00b988 */ /* 0x0009e40008000808 */
.L_x_17:
[----:B------:R-:W-:Y:S05]  /*0940*/  BSYNC.RECONVERGENT B1 ;  /* 0x0000000000017941 */ /* 0x000fea0003800200 */
.L_x_12:
[----:B------:R-:W-:Y:S05]  /*0950*/  WARPSYNC.ALL ;  /* 0x0000000000007948 */ /* 0x000fea0003800000 */
[----:B------:R-:W-:Y:S01]  /*0960*/  NOP ;  /* 0x0000000000007918 */ /* 0x000fe20000000000 */
[----:B--234-:R-:W2:Y:S02]  /*0970*/  LDC R3, c[0x0][0x39c] ;  /* 0x0000e700ff037b82 */ /* 0x01cea40000000800 */
[----:B--2---:R-:W-:Y:S01]  /*0980*/  VIADD R3, R3, 0xffffffff ;  /* 0xffffffff03037836 */ /* 0x004fe20000000000 */
[----:B------:R-:W-:Y:S06]  /*0990*/  @P0 BRA `(.L_x_18) ;  /* 0x0000000000300947 */ /* 0x000fec0003800000 */
[----:B------:R-:W2:Y:S01]  /*09a0*/  S2R R4, SR_LANEID ;  /* 0x0000000000047919 */ /* 0x000ea20000000000 */
[----:B------:R-:W-:Y:S05]  /*09b0*/  WARPSYNC.ALL ;  /* 0x0000000000007948 */ /* 0x000fea0003800000 */
[----:B------:R-:W-:Y:S01]  /*09c0*/  NOP ;  /* 0x0000000000007918 */ /* 0x000fe20000000000 */
[----:B--2---:R-:W-:-:S05]  /*09d0*/  IMAD.SHL.U32 R6, R4, 0x4, RZ ;  /* 0x0000000404067824 */ /* 0x004fca00078e00ff */
[----:B------:R-:W2:Y:S01]  /*09e0*/  LDS R9, [R6+UR8] ;  /* 0x0000000806097984 */ /* 0x000ea20008000800 */
[----:B------:R-:W-:-:S05]  /*09f0*/  IADD3 R4, P1, PT, R6, UR22, RZ ;  /* 0x0000001606047c10 */ /* 0x000fca000ff3e0ff */
[----:B------:R-:W-:-:S05]  /*0a00*/  IMAD.X R5, RZ, RZ, UR23, P1 ;  /* 0x00000017ff057e24 */ /* 0x000fca00088e06ff */
[----:B--2---:R2:W3:Y:S01]  /*0a10*/  ATOMG.E.EXCH.STRONG.GPU PT, RZ, [R4], R9 ;  /* 0x0000000904ff73a8 */ /* 0x0044e200041ee100 */
[----:B------:R-:W-:-:S04]  /*0a20*/  DEPBAR {5,4,3,2,1,0} ;  /* 0x0000003f0000791a */ /* 0x000fc80000000000 */
[----:B------:R-:W4:Y:S02]  /*0a30*/  CCTL.E.C.LDCU.IV.DEEP [UR22] ;  /* 0x0000000016007540 */ /* 0x000f240009c08000 */
[----:B----4-:R2:W-:Y:S01]  /*0a40*/  UTMACCTL.IV [UR22] ;  /* 0x00000000160079b9 */ /* 0x0105e20008000000 */
[----:B------:R-:W-:Y:S01]  /*0a50*/  NOP ;  /* 0x0000000000007918 */ /* 0x000fe20000000000 */
.L_x_18:
[----:B------:R-:W-:Y:S05]  /*0a60*/  @P0 BRA `(.L_x_19) ;  /* 0x00000000000c0947 */ /* 0x000fea0003800000 */
[----:B------:R0:W-:Y:S01]  /*0a70*/  UTMACMDFLUSH ;  /* 0x00000000000079b7 */ /* 0x0001e20000000000 */
[----:B------:R-:W-:Y:S05]  /*0a80*/  @P0 BRA `(.L_x_19) ;  /* 0x0000000000040947 */ /* 0x000fea0003800000 */
[----:B------:R-:W-:-:S04]  /*0a90*/  DEPBAR.LE SB0, 0x0 ;  /* 0x000080000000791a */ /* 0x000fc80000000000 */
.L_x_19:
[----:B------:R-:W-:Y:S05]  /*0aa0*/  WARPSYNC.ALL ;  /* 0x0000000000007948 */ /* 0x000fea0003800000 */
[----:B------:R-:W-:Y:S01]  /*0ab0*/  NOP ;  /* 0x0000000000007918 */ /* 0x000fe20000000000 */
[----:B---3--:R-:W-:Y:S06]  /*0ac0*/  BAR.SYNC.DEFER_BLOCKING 0x0 ;  /* 0x0000000000007b1d */ /* 0x008fec0000010000 */
[----:B------:R-:W-:Y:S02]  /*0ad0*/  BSSY.RECONVERGENT B1, `(.L_x_20) ;  /* 0x000000b000017945 */ /* 0x000fe40003800200 */
[----:B------:R-:W-:Y:S06]  /*0ae0*/  BAR.SYNC.DEFER_BLOCKING 0x0 ;  /* 0x0000000000007b1d */ /* 0x000fec0000010000 */
[----:B------:R3:W-:Y:S01]  /*0af0*/  @!P0 STS [R10], RZ ;  /* 0x000000ff0a008388 */ /* 0x0007e20000000800 */
[----:B------:R-:W-:Y:S01]  /*0b00*/  NOP ;  /* 0x0000000000007918 */ /* 0x000fe20000000000 */
[----:B------:R-:W-:Y:S05]  /*0b10*/  @P3 BRA `(.L_x_21) ;  /* 0x0000000000183947 */ /* 0x000fea0003800000 */
[----:B--2---:R-:W2:Y:S01]  /*0b20*/  LDS R4, [UR8+0x8] ;  /* 0x00000808ff047984 */ /* 0x004ea20008000800 */
[----:B------:R-:W4:Y:S01]  /*0b30*/  LDC.64 R8, c[0x0][0x388] ;  /* 0x0000e200ff087b82 */ /* 0x000f220000000a00 */
[----:B------:R-:W-:Y:S02]  /*0b40*/  IMAD.MOV.U32 R5, RZ, RZ, 0x70 ;  /* 0x00000070ff057424 */ /* 0x000fe400078e00ff */
[----:B----4-:R4:W-:Y:S03]  /*0b50*/  STS.64 [UR8], R8 ;  /* 0x00000008ff007988 */ /* 0x0109e60008000a08 */
[----:B--2---:R-:W-:-:S05]  /*0b60*/  LOP3.LUT R4, R4, 0x10, R5, 0xd8, !PT ;  /* 0x0000001004047812 */ /* 0x004fca00078ed805 */
[----:B------:R4:W-:Y:S02]  /*0b70*/  STS [UR8+0x8], R4 ;  /* 0x00000804ff007988 */ /* 0x0009e40008000808 */
.L_x_21:
[----:B--2---:R-:W-:Y:S05]  /*0b80*/  BSYNC.RECONVERGENT B1 ;  /* 0x0000000000017941 */ /* 0x004fea0003800200 */
.L_x_20:
[----:B------:R-:W-:Y:S04]  /*0b90*/  BSSY.RECONVERGENT B1, `(.L_x_22) ;  /* 0x000000a000017945 */ /* 0x000fe80003800200 */
[----:B------:R-:W-:Y:S05]  /*0ba0*/  @P3 BRA `(.L_x_23) ;  /* 0x0000000000203947 */ /* 0x000fea0003800000 */
[----:B----4-:R-:W2:Y:S01]  /*0bb0*/  LDS R4, [UR8+0x34] ;  /* 0x00003408ff047984 */ /* 0x010ea20008000800 */
[----:B------:R-:W-:Y:S02]  /*0bc0*/  IMAD.MOV.U32 R9, RZ, RZ, 0x3f000000 ;  /* 0x3f000000ff097424 */ /* 0x000fe400078e00ff */
[----:B------:R-:W-:Y:S01]  /*0bd0*/  @!P3 IMAD.MOV.U32 R6, RZ, RZ, 0x3f ;  /* 0x0000003fff06b424 */ /* 0x000fe200078e00ff */
[----:B------:R-:W4:Y:S02]  /*0be0*/  @!P3 LDS R5, [UR8+0x38] ;  /* 0x00003808ff05b984 */ /* 0x000f240008000800 */
[----:B--2---:R-:W-:Y:S02]  /*0bf0*/  LOP3.LUT R4, R4, 0xff000000, R9, 0xb8, !PT ;  /* 0xff00000004047812 */ /* 0x004fe400078eb809 */
[----:B----4-:R-:W-:-:S03]  /*0c00*/  @!P3 LOP3.LUT R5, R5, 0xff, R6, 0xb8, !PT ;  /* 0x000000ff0505b812 */ /* 0x010fc600078eb806 */
[----:B------:R2:W-:Y:S04]  /*0c10*/  STS [UR8+0x34], R4 ;  /* 0x00003404ff007988 */ /* 0x0005e80008000808 */
[----:B------:R2:W-:Y:S02]  /*0c20*/  @!P3 STS [UR8+0x38], R5 ;  /* 0x00003805ff00b988 */ /* 0x0005e40008000808 */
.L_x_23:
[----:B------:R-:W-:Y:S05]  /*0c30*/  BSYNC.RECONVERGENT B1 ;  /* 0x0000000000017941 */ /* 0x000fea0003800200 */
.L_x_22:
[----:B------:R-:W-:Y:S04]  /*0c40*/  BSSY.RECONVERGENT B1, `(.L_x_24) ;  /* 0x0000004000017945 */ /* 0x000fe80003800200 */
[----:B------:R-:W-:Y:S05]  /*0c50*/  @P3 BRA `(.L_x_25) ;  /* 0x0000000000083947 */ /* 0x000fea0003800000 */
[----:B------:R5:W-:Y:S04]  /*0c60*/  STS [UR8+0x24], R11 ;  /* 0x0000240bff007988 */ /* 0x000be80008000808 */
[----:B------:R5:W-:Y:S02]  /*0c70*/  STS [UR8+0x20], R3 ;  /* 0x00002003ff007988 */ /* 0x000be40008000808 */
.L_x_25:
[----:B------:R-:W-:Y:S05]  /*0c80*/  BSYNC.RECONVERGENT B1 ;  /* 0x0000000000017941 */ /* 0x000fea0003800200 */
.L_x_24:
[----:B------:R-:W-:Y:S04]  /*0c90*/  BSSY.RECONVERGENT B1, `(.L_x_26) ;  /* 0x000000e000017945 */ /* 0x000fe80003800200 */
[----:B------:R-:W-:Y:S05]  /*0ca0*/  @P3 BRA `(.L_x_27) ;  /* 0x0000000000303947 */ /* 0x000fea0003800000 */
[----:B--2---:R-:W2:Y:S01]  /*0cb0*/  LDS R5, [UR8+0x34] ;  /* 0x00003408ff057984 */ /* 0x004ea20008000800 */
[----:B----4-:R-:W4:Y:S03]  /*0cc0*/  LDC.64 R8, c[0x0][0x3b0] ;  /* 0x0000ec00ff087b82 */ /* 0x010f260000000a00 */
[----:B------:R-:W3:Y:S01]  /*0cd0*/  LDS R4, [UR8+0x1c] ;  /* 0x00001c08ff047984 */ /* 0x000ee20008000800 */
[C---:B----4-:R-:W-:Y:S01]  /*0ce0*/  SHF.L.U64.HI R9, R8.reuse, 0x1, R9 ;  /* 0x0000000108097819 */ /* 0x050fe20000010209 */
[----:B------:R-:W-:-:S03]  /*0cf0*/  IMAD.SHL.U32 R6, R8, 0x2, RZ ;  /* 0x0000000208067824 */ /* 0x000fc600078e00ff */
[--C-:B-----5:R-:W-:Y:S02]  /*0d00*/  SHF.R.U32.HI R11, RZ, 0x4, R9.reuse ;  /* 0x00000004ff0b7819 */ /* 0x120fe40000011609 */
[----:B------:R-:W-:-:S05]  /*0d10*/  SHF.R.U64 R6, R6, 0x4, R9 ;  /* 0x0000000406067819 */ /* 0x000fca0000001209 */
[----:B------:R4:W-:Y:S01]  /*0d20*/  STS [UR8+0xc], R6 ;  /* 0x00000c06ff007988 */ /* 0x0009e20008000808 */
[----:B--2---:R-:W-:Y:S02]  /*0d30*/  LOP3.LUT R5, R5, 0x7, RZ, 0xb8, !PT ;  /* 0x0000000705057812 */ /* 0x004fe400078eb8ff */
[----:B---3--:R-:W-:-:S03]  /*0d40*/  LOP3.LUT R4, R4, 0xf, R11, 0xb8, !PT ;  /* 0x0000000f04047812 */ /* 0x008fc600078eb80b */
[----:B------:R4:W-:Y:S04]  /*0d50*/  STS [UR8+0x34], R5 ;  /* 0x00003405ff007988 */ /* 0x0009e80008000808 */
[----:B------:R4:W-:Y:S02]  /*0d60*/  STS [UR8+0x1c], R4 ;  /* 0x00001c04ff007988 */ /* 0x0009e40008000808 */
.L_x_27:
[----:B------:R-:W-:Y:S05]  /*0d70*/  BSYNC.RECONVERGENT B1 ;  /* 0x0000000000017941 */ /* 0x000fea0003800200 */
.L_x_26:
[----:B------:R-:W-:Y:S04]  /*0d80*/  BSSY.RECONVERGENT B2, `(.L_x_28) ;  /* 0x000001a000027945 */ /* 0x000fe80003800200 */
[----:B------:R-:W-:Y:S04]  /*0d90*/  BSSY.RELIABLE B1, `(.L_x_29) ;  /* 0x0000015000017945 */ /* 0x000fe80003800100 */
[----:B------:R-:W-:Y:S05]  /*0da0*/  @P3 BRA `(.L_x_30) ;  /* 0x0000000000203947 */ /* 0x000fea0003800000 */
[----:B--2-4-:R-:W2:Y:S02]  /*0db0*/  LDS R4, [UR8+0x34] ;  /* 0x00003408ff047984 */ /* 0x014ea40008000800 */
[----:B--2---:R-:W-:-:S05]  /*0dc0*/  LOP3.LUT R4, R4, 0x38, RZ, 0xb8, !PT ;  /* 0x0000003804047812 */ /* 0x004fca00078eb8ff */
[----:B------:R2:W-:Y:S01]  /*0dd0*/  STS [UR8+0x34], R4 ;  /* 0x00003404ff007988 */ /* 0x0005e20008000808 */
[----:B------:R-:W-:Y:S05]  /*0de0*/  @P3 BRA `(.L_x_31) ;  /* 0x0000000000203947 */ /* 0x000fea0003800000 */
[----:B--2---:R-:W2:Y:S01]  /*0df0*/  LDS R4, [UR8+0x8] ;  /* 0x00000808ff047984 */ /* 0x004ea20008000800 */
[----:B------:R-:W-:-:S05]  /*0e00*/  IMAD.MOV.U32 R5, RZ, RZ, 0x780 ;  /* 0x00000780ff057424 */ /* 0x000fca00078e00ff */
[----:B--2---:R-:W-:-:S05]  /*0e10*/  LOP3.LUT R4, R4, 0x300, R5, 0xd8, !PT ;  /* 0x0000030004047812 */ /* 0x004fca00078ed805 */
[----:B------:R2:W-:Y:S02]  /*0e20*/  STS [UR8+0x8], R4 ;  /* 0x00000804ff007988 */ /* 0x0005e40008000808 */
.L_x_30:
[----:B------:R-:W-:Y:S05]  /*0e30*/  @P3 BRA `(.L_x_32) ;  /* 0x0000000000283947 */ /* 0x000fea0003800000 */
[----:B--2-4-:R-:W2:Y:S02]  /*0e40*/  LDS R4, [UR8+0x8] ;  /* 0x00000808ff047984 */ /* 0x014ea40008000800 */
[----:B--2---:R-:W-:-:S05]  /*0e50*/  LOP3.LUT R4, R4, 0x1800, RZ, 0xb8, !PT ;  /* 0x0000180004047812 */ /* 0x004fca00078eb8ff */
[----:B------:R4:W-:Y:S02]  /*0e60*/  STS [UR8+0x8], R4 ;  /* 0x00000804ff007988 */ /* 0x0009e40008000808 */
.L_x_31:
[----:B------:R-:W-:Y:S05]  /*0e70*/  @P3 BREAK.RELIABLE B1 ;  /* 0x0000000000013942 */ /* 0x000fea0003800100 */
[----:B------:R-:W-:Y:S05]  /*0e80*/  @P3 BRA `(.L_x_33) ;  /* 0x0000000000243947 */ /* 0x000fea0003800000 */
[----:B--2-4-:R-:W2:Y:S01]  /*0e90*/  LDS R4, [UR8+0x8] ;  /* 0x00000808ff047984 */ /* 0x014ea20008000800 */
[----:B------:R-:W-:-:S05]  /*0ea0*/  IMAD.MOV.U32 R5, RZ, RZ, 0x6000 ;  /* 0x00006000ff057424 */ /* 0x000fca00078e00ff */
[----:B--2---:R-:W-:-:S04]  /*0eb0*/  LOP3.LUT R4, R4, 0x6000, R5, 0xd8, !PT ;  /* 0x0000600004047812 */ /* 0x004fc800078ed805 */
[----:B------:R-:W-:-:S05]  /*0ec0*/  LOP3.LUT R4, R4, 0x400000, RZ, 0xb8, !PT ;  /* 0x0040000004047812 */ /* 0x000fca00078eb8ff */
[----:B------:R2:W-:Y:S02]  /*0ed0*/  STS [UR8+0x8], R4 ;  /* 0x00000804ff007988 */ /* 0x0005e40008000808 */
.L_x_32:
[----:B------:R-:W-:Y:S05]  /*0ee0*/  BSYNC.RELIABLE B1 ;  /* 0x0000000000017941 */ /* 0x000fea0003800100 */
.L_x_29:
[----:B--2-4-:R-:W2:Y:S02]  /*0ef0*/  @!P3 LDS R4, [UR8+0x8] ;  /* 0x00000808ff04b984 */ /* 0x014ea40008000800 */
[----:B--2---:R-:W-:-:S05]  /*0f00*/  @!P3 LOP3.LUT R4, R4, 0x8000, RZ, 0xb8, !PT ;  /* 0x000080000404b812 */ /* 0x004fca00078eb8ff */
[----:B------:R2:W-:Y:S02]  /*0f10*/  @!P3 STS [UR8+0x8], R4 ;  /* 0x00000804ff00b988 */ /* 0x0005e40008000808 */
.L_x_33:
[----:B------:R-:W-:Y:S05]  /*0f20*/  BSYNC.RECONVERGENT B2 ;  /* 0x0000000000027941 */ /* 0x000fea0003800200 */
.L_x_28:
[----:B------:R-:W-:Y:S05]  /*0f30*/  WARPSYNC.ALL ;  /* 0x0000000000007948 */ /* 0x000fea0003800000 */
[----:B------:R-:W-:Y:S01]  /*0f40*/  NOP ;  /* 0x0000000000007918 */ /* 0x000fe20000000000 */
[----:B------:R-:W-:-:S04]  /*0f50*/  UIADD3 UR5, UPT, UPT, UR4, 0x80, URZ ;  /* 0x0000008004057890 */ /* 0x000fc8000fffe0ff */
[----:B------:R-:W-:-:S04]  /*0f60*/  UIADD3 UR20, UP0, UPT, UR5, UR10, URZ ;  /* 0x0000000a05147290 */ /* 0x000fc8000ff1e0ff */
[----:B------:R-:W-:Y:S01]  /*0f70*/  ULEA.HI.X.SX32 UR21, UR5, UR11, 0x1, UP0 ;  /* 0x0000000b05157291 */ /* 0x000fe200080f0eff */
[----:B------:R-:W-:Y:S11]  /*0f80*/  @P0 BRA `(.L_x_34) ;  /* 0x0000000000300947 */ /* 0x000ff60003800000 */
[----:B--2-4-:R-:W2:Y:S01]  /*0f90*/  S2R R4, SR_LANEID ;  /* 0x0000000000047919 */ /* 0x014ea20000000000 */
[----:B------:R-:W-:Y:S05]  /*0fa0*/  WARPSYNC.ALL ;  /* 0x0000000000007948 */ /* 0x000fea0003800000 */
[----:B------:R-:W-:Y:S01]  /*0fb0*/  NOP ;  /* 0x0000000000007918 */ /* 0x000fe20000000000 */
[----:B--2---:R-:W-:-:S05]  /*0fc0*/  IMAD.SHL.U32 R6, R4, 0x4, RZ ;  /* 0x0000000404067824 */ /* 0x004fca00078e00ff */
[----:B------:R-:W2:Y:S01]  /*0fd0*/  LDS R9, [R6+UR8] ;  /* 0x0000000806097984 */ /* 0x000ea20008000800 */
[----:B------:R-:W-:-:S05]  /*0fe0*/  IADD3 R4, P1, PT, R6, UR20, RZ ;  /* 0x0000001406047c10 */ /* 0x000fca000ff3e0ff */
[----:B------:R-:W-:-:S05]  /*0ff0*/  IMAD.X R5, RZ, RZ, UR21, P1 ;  /* 0x00000015ff057e24 */ /* 0x000fca00088e06ff */
[----:B--2---:R2:W4:Y:S01]  /*1000*/  ATOMG.E.EXCH.STRONG.GPU PT, RZ, [R4], R9 ;  /* 0x0000000904ff73a8 */ /* 0x00452200041ee100 */
[----:B------:R-:W-:-:S04]  /*1010*/  DEPBAR {5,4,3,2,1,0} ;  /* 0x0000003f0000791a */ /* 0x000fc80000000000 */
[----:B------:R-:W3:Y:S02]  /*1020*/  CCTL.E.C.LDCU.IV.DEEP [UR20] ;  /* 0x0000000014007540 */ /* 0x000ee40009c08000 */
[----:B---3--:R2:W-:Y:S01]  /*1030*/  UTMACCTL.IV [UR20] ;  /* 0x00000000140079b9 */ /* 0x0085e20008000000 */
[----:B------:R-:W-:Y:S01]  /*1040*/  NOP ;  /* 0x0000000000007918 */ /* 0x000fe20000000000 */
.L_x_34:
[----:B------:R-:W-:Y:S05]  /*1050*/  @P0 BRA `(.L_x_35) ;  /* 0x00000000000c0947 */ /* 0x000fea0003800000 */
[----:B------:R0:W-:Y:S01]  /*1060*/  UTMACMDFLUSH ;  /* 0x00000000000079b7 */ /* 0x0001e20000000000 */
[----:B------:R-:W-:Y:S05]  /*1070*/  @P0 BRA `(.L_x_35) ;  /* 0x0000000000040947 */ /* 0x000fea0003800000 */
[----:B------:R-:W-:-:S04]  /*1080*/  DEPBAR.LE SB0, 0x0 ;  /* 0x000080000000791a */ /* 0x000fc80000000000 */
.L_x_35:
[----:B------:R-:W-:Y:S05]  /*1090*/  WARPSYNC.ALL ;  /* 0x0000000000007948 */ /* 0x000fea0003800000 */
[----:B------:R-:W-:Y:S01]  /*10a0*/  NOP ;  /* 0x0000000000007918 */ /* 0x000fe20000000000 */
[----:B----4-:R-:W-:Y:S06]  /*10b0*/  BAR.SYNC.DEFER_BLOCKING 0x0 ;  /* 0x0000000000007b1d */ /* 0x010fec0000010000 */
[----:B------:R-:W-:Y:S02]  /*10c0*/  BSSY.RECONVERGENT B2, `(.L_x_36) ;  /* 0x000000b000027945 */ /* 0x000fe40003800200 */
[----:B------:R-:W-:Y:S06]  /*10d0*/  BAR.SYNC.DEFER_BLOCKING 0x0 ;  /* 0x0000000000007b1d */ /* 0x000fec0000010000 */
[----:B------:R4:W-:Y:S01]  /*10e0*/  @!P0 STS [R10], RZ ;  /* 0x000000ff0a008388 */ /* 0x0009e20000000800 */
[----:B------:R-:W-:Y:S01]  /*10f0*/  NOP ;  /* 0x0000000000007918 */ /* 0x000fe20000000000 */
[----:B------:R-:W-:Y:S05]  /*1100*/  @P3 BRA `(.L_x_37) ;  /* 0x0000000000183947 */ /* 0x000fea0003800000 */
[----:B--2---:R-:W2:Y:S01]  /*1110*/  LDS R4, [UR8+0x8] ;  /* 0x00000808ff047984 */ /* 0x004ea20008000800 */
[----:B------:R-:W3:Y:S01]  /*1120*/  LDC.64 R8, c[0x0][0x390] ;  /* 0x0000e400ff087b82 */ /* 0x000ee20000000a00 */
[----:B------:R-:W-:Y:S02]  /*1130*/  IMAD.MOV.U32 R5, RZ, RZ, 0x70 ;  /* 0x00000070ff057424 */ /* 0x000fe400078e00ff */
[----:B---3--:R3:W-:Y:S03]  /*1140*/  STS.64 [UR8], R8 ;  /* 0x00000008ff007988 */ /* 0x0087e60008000a08 */
[----:B--2---:R-:W-:-:S05]  /*1150*/  LOP3.LUT R4, R4, 0x10, R5, 0xd8, !PT ;  /* 0x0000001004047812 */ /* 0x004fca00078ed805 */
[----:B------:R3:W-:Y:S02]  /*1160*/  STS [UR8+0x8], R4 ;  /* 0x00000804ff007988 */ /* 0x0007e40008000808 */
.L_x_37:
[----:B--2---:R-:W-:Y:S05]  /*1170*/  BSYNC.RECONVERGENT B2 ;  /* 0x0000000000027941 */ /* 0x004fea0003800200 */
.L_x_36:
[----:B------:R-:W-:Y:S04]  /*1180*/  BSSY.RECONVERGENT B3, `(.L_x_38) ;  /* 0x0000011000037945 */ /* 0x000fe80003800200 */
[----:B------:R-:W-:Y:S04]  /*1190*/  BSSY.RELIABLE B2, `(.L_x_39) ;  /* 0x000000e000027945 */ /* 0x000fe80003800100 */
[----:B------:R-:W-:Y:S05]  /*11a0*/  @P3 BRA `(.L_x_40) ;  /* 0x0000000000243947 */ /* 0x000fea0003800000 */
[----:B---3--:R-:W2:Y:S01]  /*11b0*/  LDS R4, [UR8+0x34] ;  /* 0x00003408ff047984 */ /* 0x008ea20008000800 */
[----:B------:R-:W-:-:S05]  /*11c0*/  IMAD.MOV.U32 R5, RZ, RZ, 0x3f000000 ;  /* 0x3f000000ff057424 */ /* 0x000fca00078e00ff */
[----:B--2---:R-:W-:-:S05]  /*11d0*/  LOP3.LUT R4, R4, 0xff000000, R5, 0xb8, !PT ;  /* 0xff00000004047812 */ /* 0x004fca00078eb805 */
[----:B------:R2:W-:Y:S01]  /*11e0*/  STS [UR8+0x34], R4 ;  /* 0x00003404ff007988 */ /* 0x0005e20008000808 */
[----:B------:R-:W-:Y:S05]  /*11f0*/  @P3 BRA `(.L_x_41) ;  /* 0x00000000001c3947 */ /* 0x000fea0003800000 */
[----:B--2---:R-:W2:Y:S01]  /*1200*/  LDS R4, [UR8+0x38] ;  /* 0x00003808ff047984 */ /* 0x004ea20008000800 */
[----:B------:R-:W-:-:S05]  /*1210*/  IMAD.MOV.U32 R5, RZ, RZ, 0x3f ;  /* 0x0000003fff057424 */ /* 0x000fca00078e00ff */
[----:B--2---:R-:W-:-:S05]  /*1220*/  LOP3.LUT R4, R4, 0xff, R5, 0xb8, !PT ;  /* 0x000000ff04047812 */ /* 0x004fca00078eb805 */
[----:B------:R2:W-:Y:S02]  /*1230*/  STS [UR8+0x38], R4 ;  /* 0x00003804ff007988 */ /* 0x0005e40008000808 */
.L_x_40:
[----:B------:R-:W-:Y:S05]  /*1240*/  @P3 BREAK.RELIABLE B2 ;  /* 0x0000000000023942 */ /* 0x000fea0003800100 */
[----:B------:R-:W-:Y:S05]  /*1250*/  @P3 BRA `(.L_x_42) ;  /* 0x00000000000c3947 */ /* 0x000fea0003800000 */
[----:B------:R2:W-:Y:S02]  /*1260*/  STS [UR8+0x20], R3 ;  /* 0x00002003ff007988 */ /* 0x0005e40008000808 */
.L_x_41:
[----:B------:R-:W-:Y:S05]  /*1270*/  BSYNC.RELIABLE B2 ;  /* 0x0000000000027941 */ /* 0x000fea0003800100 */
.L_x_39:
[----:B------:R2:W-:Y:S02]  /*1280*/  @!P3 STS [UR8+0x24], R2 ;  /* 0x00002402ff00b988 */ /* 0x0005e40008000808 */
.L_x_42:
[----:B------:R-:W-:Y:S05]  /*1290*/  BSYNC.RECONVERGENT B3 ;  /* 0x0000000000037941 */ /* 0x000fea0003800200 */
.L_x_38:
[----:B------:R-:W-:Y:S05]  /*12a0*/  WARPSYNC.ALL ;  /* 0x0000000000007948 */ /* 0x000fea0003800000 */
[----:B------:R-:W-:Y:S01]  /*12b0*/  NOP ;  /* 0x0000000000007918 */ /* 0x000fe20000000000 */
[----:B------:R-:W-:Y:S04]  /*12c0*/  BSSY.RECONVERGENT B3, `(.L_x_43) ;  /* 0x000000e000037945 */ /* 0x000fe80003800200 */
[----:B------:R-:W-:Y:S05]  /*12d0*/  @P3 BRA `(.L_x_44) ;  /* 0x0000000000303947 */ /* 0x000fea0003800000 */
[----:B--2--5:R-:W2:Y:S01]  /*12e0*/  LDS R3, [UR8+0x34] ;  /* 0x00003408ff037984 */ /* 0x024ea20008000800 */
[----:B---3--:R-:W3:Y:S03]  /*12f0*/  LDC.64 R4, c[0x0][0x3b8] ;  /* 0x0000ee00ff047b82 */ /* 0x008ee60000000a00 */
[----:B------:R-:W5:Y:S01]  /*1300*/  LDS R2, [UR8+0x1c] ;  /* 0x00001c08ff027984 */ /* 0x000f620008000800 */
[C---:B---3--:R-:W-:Y:S01]  /*1310*/  SHF.L.U64.HI R5, R4.reuse, 0x1, R5 ;  /* 0x0000000104057819 */ /* 0x048fe20000010205 */
[----:B------:R-:W-:-:S03]  /*1320*/  IMAD.SHL.U32 R4, R4, 0x2, RZ ;  /* 0x0000000204047824 */ /* 0x000fc600078e00ff */
[--C-:B------:R-:W-:Y:S02]  /*1330*/  SHF.R.U32.HI R9, RZ, 0x4, R5.reuse ;  /* 0x00000004ff097819 */ /* 0x100fe40000011605 */
[----:B------:R-:W-:-:S05]  /*1340*/  SHF.R.U64 R4, R4, 0x4, R5 ;  /* 0x0000000404047819 */ /* 0x000fca0000001205 */
[----:B------:R3:W-:Y:S01]  /*1350*/  STS [UR8+0xc], R4 ;  /* 0x00000c04ff007988 */ /* 0x0007e20008000808 */
[----:B--2---:R-:W-:Y:S02]  /*1360*/  LOP3.LUT R3, R3, 0x7, RZ, 0xb8, !PT ;  /* 0x0000000703037812 */ /* 0x004fe400078eb8ff */
[----:B-----5:R-:W-:-:S03]  /*1370*/  LOP3.LUT R2, R2, 0xf, R9, 0xb8, !PT ;  /* 0x0000000f02027812 */ /* 0x020fc600078eb809 */
[----:B------:R3:W-:Y:S04]  /*1380*/  STS [UR8+0x34], R3 ;  /* 0x00003403ff007988 */ /* 0x0007e80008000808 */
[----:B------:R3:W-:Y:S02]  /*1390*/  STS [UR8+0x1c], R2 ;  /* 0x00001c02ff007988 */ /* 0x0007e40008000808 */
.L_x_44:
[----:B------:R-:W-:Y:S05]  /*13a0*/  BSYNC.RECONVERGENT B3 ;  /* 0x0000000000037941 */ /* 0x000fea0003800200 */
.L_x_43:
[----:B------:R-:W-:Y:S04]  /*13b0*/  BSSY.RECONVERGENT B4, `(.L_x_45) ;  /* 0x000001a000047945 */ /* 0x000fe80003800200 */
[----:B------:R-:W-:Y:S04]  /*13c0*/  BSSY.RELIABLE B3, `(.L_x_46) ;  /* 0x0000015000037945 */ /* 0x000fe80003800100 */
[----:B------:R-:W-:Y:S05]  /*13d0*/  @P3 BRA `(.L_x_47) ;  /* 0x0000000000203947 */ /* 0x000fea0003800000 */
[----:B--23--:R-:W2:Y:S02]  /*13e0*/  LDS R2, [UR8+0x34] ;  /* 0x00003408ff027984 */ /* 0x00cea40008000800 */
[----:B--2---:R-:W-:-:S05]  /*13f0*/  LOP3.LUT R2, R2, 0x38, RZ, 0xb8, !PT ;  /* 0x0000003802027812 */ /* 0x004fca00078eb8ff */
[----:B------:R2:W-:Y:S01]  /*1400*/  STS [UR8+0x34], R2 ;  /* 0x00003402ff007988 */ /* 0x0005e20008000808 */
[----:B------:R-:W-:Y:S05]  /*1410*/  @P3 BRA `(.L_x_48) ;  /* 0x0000000000203947 */ /* 0x000fea0003800000 */
[----:B--2---:R-:W2:Y:S01]  /*1420*/  LDS R2, [UR8+0x8] ;  /* 0x00000808ff027984 */ /* 0x004ea20008000800 */
[----:B-----5:R-:W-:-:S05]  /*1430*/  IMAD.MOV.U32 R3, RZ, RZ, 0x780 ;  /* 0x00000780ff037424 */ /* 0x020fca00078e00ff */
[----:B--2---:R-:W-:-:S05]  /*1440*/  LOP3.LUT R2, R2, 0x300, R3, 0xd8, !PT ;  /* 0x0000030002027812 */ /* 0x004fca00078ed803 */
[----:B------:R2:W-:Y:S02]  /*1450*/  STS [UR8+0x8], R2 ;  /* 0x00000802ff007988 */ /* 0x0005e40008000808 */
.L_x_47:
[----:B------:R-:W-:Y:S05]  /*1460*/  @P3 BRA `(.L_x_49) ;  /* 0x0000000000283947 */ /* 0x000fea0003800000 */
[----:B--23--:R-:W2:Y:S02]  /*1470*/  LDS R2, [UR8+0x8] ;  /* 0x00000808ff027984 */ /* 0x00cea40008000800 */
[----:B--2---:R-:W-:-:S05]  /*1480*/  LOP3.LUT R2, R2, 0x1800, RZ, 0xb8, !PT ;  /* 0x0000180002027812 */ /* 0x004fca00078eb8ff */
[----:B------:R3:W-:Y:S02]  /*1490*/  STS [UR8+0x8], R2 ;  /* 0x00000802ff007988 */ /* 0x0007e40008000808 */
.L_x_48:
[----:B------:R-:W-:Y:S05]  /*14a0*/  @P3 BREAK.RELIABLE B3 ;  /* 0x0000000000033942 */ /* 0x000fea0003800100 */
[----:B------:R-:W-:Y:S05]  /*14b0*/  @P3 BRA `(.L_x_50) ;  /* 0x0000000000243947 */ /* 0x000fea0003800000 */
[----:B--23--:R-:W2:Y:S01]  /*14c0*/  LDS R2, [UR8+0x8] ;  /* 0x00000808ff027984 */ /* 0x00cea20008000800 */
[----:B-----5:R-:W-:-:S05]  /*14d0*/  IMAD.MOV.U32 R3, RZ, RZ, 0x6000 ;  /* 0x00006000ff037424 */ /* 0x020fca00078e00ff */
[----:B--2---:R-:W-:-:S04]  /*14e0*/  LOP3.LUT R2, R2, 0x6000, R3, 0xd8, !PT ;  /* 0x0000600002027812 */ /* 0x004fc800078ed803 */
[----:B------:R-:W-:-:S05]  /*14f0*/  LOP3.LUT R2, R2, 0x400000, RZ, 0xb8, !PT ;  /* 0x0040000002027812 */ /* 0x000fca00078eb8ff */
[----:B------:R2:W-:Y:S02]  /*1500*/  STS [UR8+0x8], R2 ;  /* 0x00000802ff007988 */ /* 0x0005e40008000808 */
.L_x_49:
[----:B------:R-:W-:Y:S05]  /*1510*/  BSYNC.RELIABLE B3 ;  /* 0x0000000000037941 */ /* 0x000fea0003800100 */
.L_x_46:
[----:B--23--:R-:W2:Y:S02]  /*1520*/  @!P3 LDS R2, [UR8+0x8] ;  /* 0x00000808ff02b984 */ /* 0x00cea40008000800 */
[----:B--2---:R-:W-:-:S05]  /*1530*/  @!P3 LOP3.LUT R2, R2, 0x8000, RZ, 0xb8, !PT ;  /* 0x000080000202b812 */ /* 0x004fca00078eb8ff */
[----:B------:R2:W-:Y:S02]  /*1540*/  @!P3 STS [UR8+0x8], R2 ;  /* 0x00000802ff00b988 */ /* 0x0005e40008000808 */
.L_x_50:
[----:B------:R-:W-:Y:S05]  /*1550*/  BSYNC.RECONVERGENT B4 ;  /* 0x0000000000047941 */ /* 0x000fea0003800200 */
.L_x_45:
[----:B------:R-:W-:Y:S05]  /*1560*/  WARPSYNC.ALL ;  /* 0x0000000000007948 */ /* 0x000fea0003800000 */
[----:B------:R-:W-:Y:S01]  /*1570*/  NOP ;  /* 0x0000000000007918 */ /* 0x000fe20000000000 */
[----:B------:R-:W-:-:S04]  /*1580*/  UIADD3 UR4, UPT, UPT, UR4, 0x100, URZ ;  /* 0x0000010004047890 */ /* 0x000fc8000fffe0ff */
[----:B------:R-:W-:-:S04]  /*1590*/  UIADD3 UR10, UP0, UPT, UR4, UR10, URZ ;  /* 0x0000000a040a7290 */ /* 0x000fc8000ff1e0ff */
[----:B------:R-:W-:Y:S01]  /*15a0*/  ULEA.HI.X.SX32 UR11, UR4, UR11, 0x1, UP0 ;  /* 0x0000000b040b7291 */ /* 0x000fe200080f0eff */
[----:B------:R-:W-:Y:S11]  /*15b0*/  @P0 BRA `(.L_x_51) ;  /* 0x0000000000300947 */ /* 0x000ff60003800000 */
[----:B--23--:R-:W2:Y:S01]  /*15c0*/  S2R R2, SR_LANEID ;  /* 0x0000000000027919 */ /* 0x00cea20000000000 */
[----:B------:R-:W-:Y:S05]  /*15d0*/  WARPSYNC.ALL ;  /* 0x0000000000007948 */ /* 0x000fea0003800000 */
[----:B------:R-:W-:Y:S01]  /*15e0*/  NOP ;  /* 0x0000000000007918 */ /* 0x000fe20000000000 */
[----:B--2---:R-:W-:-:S05]  /*15f0*/  IMAD.SHL.U32 R4, R2, 0x4, RZ ;  /* 0x0000000402047824 */ /* 0x004fca00078e00ff */
[----:B------:R-:W2:Y:S01]  /*1600*/  LDS R5, [R4+UR8] ;  /* 0x0000000804057984 */ /* 0x000ea20008000800 */
[----:B------:R-:W-:-:S05]  /*1610*/  IADD3 R2, P1, PT, R4, UR10, RZ ;  /* 0x0000000a04027c10 */ /* 0x000fca000ff3e0ff */
[----:B-----5:R-:W-:-:S05]  /*1620*/  IMAD.X R3, RZ, RZ, UR11, P1 ;  /* 0x0000000bff037e24 */ /* 0x020fca00088e06ff */
[----:B--2---:R2:W3:Y:S01]  /*1630*/  ATOMG.E.EXCH.STRONG.GPU PT, RZ, [R2], R5 ;  /* 0x0000000502ff73a8 */ /* 0x0044e200041ee100 */
[----:B------:R-:W-:-:S04]  /*1640*/  DEPBAR {5,4,3,2,1,0} ;  /* 0x0000003f0000791a */ /* 0x000fc80000000000 */
[----:B------:R-:W5:Y:S02]  /*1650*/  CCTL.E.C.LDCU.IV.DEEP [UR10] ;  /* 0x000000000a007540 */ /* 0x000f640009c08000 */
[----:B-----5:R2:W-:Y:S01]  /*1660*/  UTMACCTL.IV [UR10] ;  /* 0x000000000a0079b9 */ /* 0x0205e20008000000 */
[----:B------:R-:W-:Y:S01]  /*1670*/  NOP ;  /* 0x0000000000007918 */ /* 0x000fe20000000000 */
.L_x_51:
[----:B------:R-:W-:Y:S05]  /*1680*/  @P0 BRA `(.L_x_52) ;  /* 0x00000000000c0947 */ /* 0x000fea0003800000 */
[----:B------:R0:W-:Y:S01]  /*1690*/  UTMACMDFLUSH ;  /* 0x00000000000079b7 */ /* 0x0001e20000000000 */
[----:B------:R-:W-:Y:S05]  /*16a0*/  @P0 BRA `(.L_x_52) ;  /* 0x0000000000040947 */ /* 0x000fea0003800000 */
[----:B------:R-:W-:-:S04]  /*16b0*/  DEPBAR.LE SB0, 0x0 ;  /* 0x000080000000791a */ /* 0x000fc80000000000 */
.L_x_52:
[----:B------:R-:W-:Y:S05]  /*16c0*/  WARPSYNC.ALL ;  /* 0x0000000000007948 */ /* 0x000fea0003800000 */
[----:B------:R-:W-:Y:S01]  /*16d0*/  NOP ;  /* 0x0000000000007918 */ /* 0x000fe20000000000 */
[----:B---3--:R-:W-:Y:S01]  /*16e0*/  BAR.SYNC.DEFER_BLOCKING 0x0 ;  /* 0x0000000000007b1d */ /* 0x008fe20000010000 */
[----:B--2---:R-:W-:Y:S01]  /*16f0*/  SHF.R.U32.HI R2, RZ, 0x5, R0 ;  /* 0x00000005ff027819 */ /* 0x004fe20000011600 */
[----:B------:R-:W-:-:S03]  /*1700*/  USHF.L.U32 UR12, UR12, 0x7, URZ ;  /* 0x000000070c0c7899 */ /* 0x000fc600080006ff */
[----:B------:R-:W-:Y:S01]  /*1710*/  R2UR UR9, R2 ;  /* 0x00000000020972ca */ /* 0x000fe200000e0000 */
[----:B------:R-:W-:Y:S01]  /*1720*/  VOTEU.ALL UP0, P3 ;  /* 0x0000000000ff7886 */ /* 0x000fe20001800000 */
[----:B------:R-:W-:Y:S01]  /*1730*/  UMOV UR4, 0x1 ;  /* 0x0000000100047882 */ /* 0x000fe20000000000 */
[----:B------:R-:W-:Y:S01]  /*1740*/  VOTEU.ALL UP1, P3 ;  /* 0x0000000000ff7886 */ /* 0x000fe20001820000 */
[----:B------:R-:W-:Y:S02]  /*1750*/  BSSY.RECONVERGENT B4, `(.L_x_53) ;  /* 0x0000018000047945 */ /* 0x000fe40003800200 */
[----:B------:R-:W-:-:S04]  /*1760*/  @!UP0 UIADD3 UR6, UPT, UPT, -UR4, 0x100000, URZ ;  /* 0x0010000004068890 */ /* 0x000fc8000fffe1ff */
[----:B------:R-:W-:Y:S02]  /*1770*/  @!UP0 USHF.L.U32 UR7, UR6, 0xb, URZ ;  /* 0x0000000b06078899 */ /* 0x000fe400080006ff */
[----:B------:R-:W-:Y:S02]  /*1780*/  @!UP0 USHF.L.U32 UR6, UR6, 0x1, URZ ;  /* 0x0000000106068899 */ /* 0x000fe400080006ff */
[----:B------:R-:W-:-:S04]  /*1790*/  @!UP0 UIADD3 UR4, UPT, UPT, -UR4, 0x100000, URZ ;  /* 0x0010000004048890 */ /* 0x000fc8000fffe1ff */
[----:B------:R-:W-:Y:S02]  /*17a0*/  @!UP0 USHF.L.U32 UR5, UR4, 0xb, URZ ;  /* 0x0000000b04058899 */ /* 0x000fe400080006ff */
[----:B------:R-:W-:Y:S01]  /*17b0*/  @!UP0 USHF.L.U32 UR4, UR4, 0x1, URZ ;  /* 0x0000000104048899 */ /* 0x000fe200080006ff */
[----:B------:R-:W-:Y:S01]  /*17c0*/  VOTEU.ALL UP0, P3 ;  /* 0x0000000000ff7886 */ /* 0x000fe20001800000 */
[----:B------:R-:W2:Y:S04]  /*17d0*/  FENCE.VIEW.ASYNC.S ;  /* 0x00000000000073c6 */ /* 0x000ea80000000000 */
[----:B--2---:R2:W3:Y:S06]  /*17e0*/  @!UP0 SYNCS.EXCH.64 URZ, [UR8+0x12000], UR6 ;  /* 0x0120000608ff85b2 */ /* 0x0044ec0008000100 */
[----:B------:R2:W3:Y:S02]  /*17f0*/  @!UP1 SYNCS.EXCH.64 URZ, [UR8+0x12020], UR4 ;  /* 0x0120200408ff95b2 */ /* 0x0004e40008000100 */
[----:B---3--:R-:W-:Y:S06]  /*1800*/  BAR.SYNC.DEFER_BLOCKING 0x0 ;  /* 0x0000000000007b1d */ /* 0x008fec0000010000 */
[----:B------:R-:W-:Y:S05]  /*1810*/  @P3 BRA `(.L_x_54) ;  /* 0x00000000002c3947 */ /* 0x000fea0003800000 */
[----:B--2---:R-:W-:Y:S02]  /*1820*/  UMOV UR4, 0x1 ;  /* 0x0000000100047882 */ /* 0x004fe40000000000 */
[----:B------:R-:W-:-:S04]  /*1830*/  UIADD3 UR6, UPT, UPT, -UR4, 0x100000, URZ ;  /* 0x0010000004067890 */ /* 0x000fc8000fffe1ff */
[----:B------:R-:W-:Y:S02]  /*1840*/  USHF.L.U32 UR7, UR6, 0xb, URZ ;  /* 0x0000000b06077899 */ /* 0x000fe400080006ff */
[----:B------:R-:W-:Y:S02]  /*1850*/  USHF.L.U32 UR6, UR6, 0x1, URZ ;  /* 0x0000000106067899 */ /* 0x000fe400080006ff */
[----:B------:R-:W-:-:S04]  /*1860*/  UIADD3 UR4, UPT, UPT, -UR4, 0x100000, URZ ;  /* 0x0010000004047890 */ /* 0x000fc8000fffe1ff */
[----:B------:R-:W-:Y:S02]  /*1870*/  USHF.L.U32 UR5, UR4, 0xb, URZ ;  /* 0x0000000b04057899 */ /* 0x000fe400080006ff */
[----:B------:R-:W-:Y:S01]  /*1880*/  USHF.L.U32 UR4, UR4, 0x1, URZ ;  /* 0x0000000104047899 */ /* 0x000fe200080006ff */
[----:B------:R-:W2:Y:S03]  /*1890*/  FENCE.VIEW.ASYNC.S ;  /* 0x00000000000073c6 */ /* 0x000ea60000000000 */
[----:B--2---:R3:W2:Y:S08]  /*18a0*/  SYNCS.EXCH.64 URZ, [UR8+0x12008], UR6 ;  /* 0x0120080608ff75b2 */ /* 0x0046b00008000100 */
[----:B------:R3:W4:Y:S02]  /*18b0*/  SYNCS.EXCH.64 URZ, [UR8+0x12028], UR4 ;  /* 0x0120280408ff75b2 */ /* 0x0007240008000100 */
[----:B---3--:R-:W-:Y:S01]  /*18c0*/  NOP ;  /* 0x0000000000007918 */ /* 0x008fe20000000000 */
.L_x_54:
[----:B--2---:R-:W-:Y:S05]  /*18d0*/  BSYNC.RECONVERGENT B4 ;  /* 0x0000000000047941 */ /* 0x004fea0003800200 */
.L_x_53:
[----:B----4-:R-:W-:Y:S01]  /*18e0*/  BAR.SYNC.DEFER_BLOCKING 0x0 ;  /* 0x0000000000007b1d */ /* 0x010fe20000010000 */
[----:B------:R-:W-:Y:S01]  /*18f0*/  UIADD3 UR6, UPT, UPT, UR8, 0x12020, URZ ;  /* 0x0001202008067890 */ /* 0x000fe2000fffe0ff */
[----:B------:R-:W-:Y:S01]  /*1900*/  ISETP.GE.AND P0, PT, R7, 0x1, PT ;  /* 0x000000010700780c */ /* 0x000fe20003f06270 */
[----:B------:R-:W-:-:S03]  /*1910*/  USHF.L.U32 UR7, UR13, 0x6, URZ ;  /* 0x000000060d077899 */ /* 0x000fc600080006ff */
[----:B------:R-:W-:Y:S04]  /*1920*/  BSSY.RECONVERGENT B4, `(.L_x_55) ;  /* 0x000000d000047945 */ /* 0x000fe80003800200 */
[----:B------:R-:W-:Y:S05]  /*1930*/  @P3 BRA `(.L_x_56) ;  /* 0x00000000002c3947 */ /* 0x000fea0003800000 */
[----:B------:R-:W-:Y:S02]  /*1940*/  UMOV UR4, 0x1 ;  /* 0x0000000100047882 */ /* 0x000fe40000000000 */
[----:B------:R-:W-:-:S04]  /*1950*/  UIADD3 UR14, UPT, UPT, -UR4, 0x100000, URZ ;  /* 0x00100000040e7890 */ /* 0x000fc8000fffe1ff */
[----:B------:R-:W-:Y:S02]  /*1960*/  USHF.L.U32 UR15, UR14, 0xb, URZ ;  /* 0x0000000b0e0f7899 */ /* 0x000fe400080006ff */
[----:B------:R-:W-:Y:S02]  /*1970*/  USHF.L.U32 UR14, UR14, 0x1, URZ ;  /* 0x000000010e0e7899 */ /* 0x000fe400080006ff */
[----:B------:R-:W-:-:S04]  /*1980*/  UIADD3 UR4, UPT, UPT, -UR4, 0x100000, URZ ;  /* 0x0010000004047890 */ /* 0x000fc8000fffe1ff */
[----:B------:R-:W-:Y:S02]  /*1990*/  USHF.L.U32 UR5, UR4, 0xb, URZ ;  /* 0x0000000b04057899 */ /* 0x000fe400080006ff */
[----:B------:R-:W-:Y:S01]  /*19a0*/  USHF.L.U32 UR4, UR4, 0x1, URZ ;  /* 0x0000000104047899 */ /* 0x000fe200080006ff */
[----:B------:R-:W2:Y:S03]  /*19b0*/  FENCE.VIEW.ASYNC.S ;  /* 0x00000000000073c6 */ /* 0x000ea60000000000 */
[----:B--2---:R2:W3:Y:S08]  /*19c0*/  SYNCS.EXCH.64 URZ, [UR8+0x12010], UR14 ;  /* 0x0120100e08ff75b2 */ /* 0x0044f00008000100 */
[----:B------:R2:W4:Y:S01]  /*19d0*/  SYNCS.EXCH.64 URZ, [UR8+0x12030], UR4 ;  /* 0x0120300408ff75b2 */ /* 0x0005220008000100 */
[----:B------:R-:W-:Y:S01]  /*19e0*/  NOP ;  /* 0x0000000000007918 */ /* 0x000fe20000000000 */
.L_x_56:
[----:B--2---:R-:W-:Y:S05]  /*19f0*/  BSYNC.RECONVERGENT B4 ;  /* 0x0000000000047941 */ /* 0x004fea0003800200 */
.L_x_55:
[----:B------:R-:W-:Y:S05]  /*1a00*/  @!P0 BRA `(.L_x_57) ;  /* 0x0000000800908947 */ /* 0x000fea0003800000 */
[----:B---34-:R-:W-:Y:S01]  /*1a10*/  BAR.SYNC.DEFER_BLOCKING 0x0 ;  /* 0x0000000000007b1d */ /* 0x018fe20000010000 */
[----:B------:R-:W-:Y:S01]  /*1a20*/  ELECT P1, URZ, PT ;  /* 0x0000000000ff782f */ /* 0x000fe20003820000 */
[----:B------:R-:W-:Y:S01]  /*1a30*/  @!P3 IMAD.MOV.U32 R2, RZ, RZ, 0x6000 ;  /* 0x00006000ff02b424 */ /* 0x000fe200078e00ff */
[----:B------:R-:W-:Y:S02]  /*1a40*/  UIADD3 UR16, UPT, UPT, UR8, 0xc000, URZ ;  /* 0x0000c00008107890 */ /* 0x000fe4000fffe0ff */
[----:B------:R-:W-:Y:S01]  /*1a50*/  ISETP.LT.U32.AND P1, PT, R36, 0x20, P1 ;  /* 0x000000202400780c */ /* 0x000fe20000f21070 */
[----:B------:R-:W-:Y:S01]  /*1a60*/  UMOV UR19, UR7 ;  /* 0x0000000700137c82 */ /* 0x000fe20008000000 */
[----:B------:R-:W-:Y:S01]  /*1a70*/  ELECT P0, URZ, PT ;  /* 0x0000000000ff782f */ /* 0x000fe20003800000 */
[----:B------:R-:W-:-:S03]  /*1a80*/  ULOP3.LUT UR4, UR9, 0x1, URZ, 0xc0, !UPT ;  /* 0x0000000109047892 */ /* 0x000fc6000f8ec0ff */
[----:B------:R-:W-:Y:S01]  /*1a90*/  ISETP.LT.U32.AND P0, PT, R36, 0x40, P0 ;  /* 0x000000402400780c */ /* 0x000fe20000701070 */
[----:B------:R-:W-:Y:S02]  /*1aa0*/  ULEA UR28, UR4, UR8, 0xd ;  /* 0x00000008041c7291 */ /* 0x000fe4000f8e68ff */
[----:B------:R-:W-:-:S04]  /*1ab0*/  ULEA UR30, UR4, UR12, 0x6 ;  /* 0x0000000c041e7291 */ /* 0x000fc8000f8e30ff */
[----:B------:R-:W-:Y:S01]  /*1ac0*/  VOTEU.ANY UP0, P1 ;  /* 0x0000000000ff7886 */ /* 0x000fe20000800100 */
[----:B------:R-:W-:-:S04]  /*1ad0*/  VOTEU.ANY UP2, P1 ;  /* 0x0000000000ff7886 */ /* 0x000fc80000840100 */
[----:B------:R-:W-:Y:S02]  /*1ae0*/  @UP0 UIADD3 UR17, UPT, UPT, UR8, 0x12000, URZ ;  /* 0x0001200008110890 */ /* 0x000fe4000fffe0ff */
[----:B------:R2:W-:Y:S01]  /*1af0*/  @!P3 SYNCS.ARRIVE.TRANS64 RZ, [UR8+0x12000], R2 ;  /* 0x01200002ffffb9a7 */ /* 0x0005e20008000008 */
[----:B------:R-:W-:Y:S01]  /*1b00*/  @UP0 UMOV UR18, URZ ;  /* 0x000000ff00120c82 */ /* 0x000fe20008000000 */
[----:B------:R-:W-:Y:S01]  /*1b10*/  BAR.SYNC.DEFER_BLOCKING 0x0 ;  /* 0x0000000000007b1d */ /* 0x000fe20000010000 */
[----:B------:R-:W-:-:S05]  /*1b20*/  UISETP.NE.U32.AND UP0, UPT, UR9, URZ, UPT ;  /* 0x000000ff0900728c */ /* 0x000fca000bf05070 */
[----:B------:R-:W-:Y:S01]  /*1b30*/  VOTEU.ANY UP1, P0 ;  /* 0x0000000000ff7886 */ /* 0x000fe20000020100 */
[----:B------:R-:W-:-:S04]  /*1b40*/  VOTEU.ANY UP3, P0 ;  /* 0x0000000000ff7886 */ /* 0x000fc80000060100 */
[----:B------:R-:W-:Y:S01]  /*1b50*/  @UP1 UIADD3 UR29, UPT, UPT, UR8, 0x12000, URZ ;  /* 0x00012000081d1890 */ /* 0x000fe2000fffe0ff */
[----:B------:R-:W-:Y:S01]  /*1b60*/  @UP1 UMOV UR31, URZ ;  /* 0x000000ff001f1c82 */ /* 0x000fe20008000000 */
[----:B------:R2:W-:Y:S01]  /*1b70*/  @UP2 UTMALDG.2D [UR16], [UR22] ;  /* 0x00000010160025b4 */ /* 0x0005e20008008000 */
[----:B------:R3:W-:Y:S06]  /*1b80*/  MEMBAR.ALL.CTA ;  /* 0x0000000000007992 */ /* 0x0007ec0000008000 */
[----:B---3--:R-:W3:Y:S02]  /*1b90*/  FENCE.VIEW.ASYNC.S ;  /* 0x00000000000073c6 */ /* 0x008ee40000000000 */
[----:B---3--:R-:W-:Y:S06]  /*1ba0*/  BAR.SYNC.DEFER_BLOCKING 0x0 ;  /* 0x0000000000007b1d */ /* 0x008fec0000010000 */
[----:B------:R2:W-:Y:S02]  /*1bb0*/  @UP3 UTMALDG.2D [UR28], [UR20] ;  /* 0x0000001c140035b4 */ /* 0x0005e40008008000 */
[----:B------:R-:W-:Y:S06]  /*1bc0*/  BAR.SYNC.DEFER_BLOCKING 0x0 ;  /* 0x0000000000007b1d */ /* 0x000fec0000010000 */
[----:B------:R-:W3:Y:S02]  /*1bd0*/  SYNCS.PHASECHK.TRANS64.TRYWAIT P0, [UR8+0x12000], RZ ;  /* 0x012000ffff0075a7 */ /* 0x000ee40008001108 */
[----:B--23--:R-:W-:Y:S05]  /*1be0*/  @!P0 BRA `(.L_x_58) ;  /* 0x0000000c00e88947 */ /* 0x00cfea0003800000 */
.L_x_74:
[----:B------:R-:W-:Y:S05]  /*1bf0*/  BRA.U UP0, `(.L_x_59) ;  /* 0x0000000100787547 */ /* 0x000fea000b800000 */
[----:B------:R-:W-:Y:S02]  /*1c00*/  USHF.R.U32.HI UR14, URZ, 0x4, UR16 ;  /* 0x00000004ff0e7899 */ /* 0x000fe40008011610 */
[----:B------:R-:W-:Y:S02]  /*1c10*/  USHF.R.U32.HI UR13, URZ, 0x4, UR8 ;  /* 0x00000004ff0d7899 */ /* 0x000fe40008011608 */
[----:B------:R-:W-:Y:S02]  /*1c20*/  USGXT.U32 UR14, UR14, 0xe ;  /* 0x0000000e0e0e789a */ /* 0x000fe40008000000 */
[----:B------:R-:W-:Y:S02]  /*1c30*/  USGXT.U32 UR13, UR13, 0xe ;  /* 0x0000000e0d0d789a */ /* 0x000fe40008000000 */
[----:B------:R-:W-:Y:S02]  /*1c40*/  UIADD3 UR30, UP0, UPT, UR14, 0x2, URZ ;  /* 0x000000020e1e7890 */ /* 0x000fe4000ff1e0ff */
[----:B------:R-:W-:Y:S01]  /*1c50*/  UIADD3 UR32, UP1, UPT, UR13, 0x2000080, URZ ;  /* 0x020000800d207890 */ /* 0x000fe2000ff3e0ff */
[----:B------:R-:W-:Y:S01]  /*1c60*/  UMOV UR4, URZ ;  /* 0x000000ff00047c82 */ /* 0x000fe20008000000 */
[----:B------:R-:W-:Y:S01]  /*1c70*/  UMOV UR5, URZ ;  /* 0x000000ff00057c82 */ /* 0x000fe20008000000 */
[----:B------:R-:W-:-:S02]  /*1c80*/  UIADD3.X UR31, UPT, UPT, UR4, 0x40004040, URZ, UP0, !UPT ;  /* 0x40004040041f7890 */ /* 0x000fc400087fe4ff */
[----:B------:R-:W-:Y:S02]  /*1c90*/  UIADD3.X UR33, UPT, UPT, UR5, 0x40004040, URZ, UP1, !UPT ;  /* 0x4000404005217890 */ /* 0x000fe40008ffe4ff */
[----:B------:R-:W-:Y:S02]  /*1ca0*/  ULOP3.LUT UR4, UR13, 0x2000000, URZ, 0xfc, !UPT ;  /* 0x020000000d047892 */ /* 0x000fe4000f8efcff */
[----:B------:R-:W-:Y:S02]  /*1cb0*/  UIADD3.64 UR16, UPT, UPT, UR30, 0x2, URZ ;  /* 0x000000021e107897 */ /* 0x000fe4000fffe0ff */
[----:B------:R-:W-:Y:S02]  /*1cc0*/  UIADD3.64 UR18, UPT, UPT, UR32, 0x80, URZ ;  /* 0x0000008020127897 */ /* 0x000fe4000fffe0ff */
[----:B------:R-:W-:Y:S02]  /*1cd0*/  UIADD3.64 UR26, UPT, UPT, UR30, 0x4, URZ ;  /* 0x000000041e1a7897 */ /* 0x000fe4000fffe0ff */
[----:B------:R-:W-:Y:S01]  /*1ce0*/  UIADD3.64 UR28, UPT, UPT, UR32, 0x100, URZ ;  /* 0x00000100201c7897 */ /* 0x000fe2000fffe0ff */
[----:B------:R-:W-:Y:S01]  /*1cf0*/  UMOV UR34, 0x0 ;  /* 0x0000000000227882 */ /* 0x000fe20000000000 */
[----:B------:R-:W-:Y:S01]  /*1d00*/  UMOV UR35, 0x4210010 ;  /* 0x0421001000237882 */ /* 0x000fe20000000000 */
[----:B------:R-:W-:Y:S01]  /*1d10*/  UMOV UR15, 0x40004040 ;  /* 0x40004040000f7882 */ /* 0x000fe20000000000 */
[----:B------:R-:W-:Y:S01]  /*1d20*/  UMOV UR5, 0x40004040 ;  /* 0x4000404000057882 */ /* 0x000fe20000000000 */
[----:B------:R-:W-:Y:S01]  /*1d30*/  UMOV UR36, 0x0 ;  /* 0x0000000000247882 */ /* 0x000fe20000000000 */
[----:B------:R-:W-:Y:S01]  /*1d40*/  UMOV UR37, 0x4210010 ;  /* 0x0421001000257882 */ /* 0x000fe20000000000 */
[----:B------:R-:W-:Y:S01]  /*1d50*/  UMOV UR38, 0x0 ;  /* 0x0000000000267882 */ /* 0x000fe20000000000 */
[----:B------:R-:W-:Y:S01]  /*1d60*/  UMOV UR39, 0x4210010 ;  /* 0x0421001000277882 */ /* 0x000fe20000000000 */
[----:B------:R2:W-:Y:S01]  /*1d70*/  UTCHMMA gdesc[UR14], gdesc[UR4], tmem[UR24], tmem[UR34], idesc[UR35], !UPT ;  /* 0x00ff22040e0075ea */ /* 0x0005e2000f800018 */
[----:B------:R-:W-:Y:S01]  /*1d80*/  UMOV UR40, 0x0 ;  /* 0x0000000000287882 */ /* 0x000fe20000000000 */
[----:B------:R-:W-:Y:S01]  /*1d90*/  UMOV UR41, 0x4210010 ;  /* 0x0421001000297882 */ /* 0x000fe20000000000 */
[----:B------:R2:W-:Y:S01]  /*1da0*/  UTCHMMA gdesc[UR30], gdesc[UR32], tmem[UR24], tmem[UR36], idesc[UR37], UPT ;  /* 0x00ff24201e0075ea */ /* 0x0005e2000b800018 */
[----:B------:R2:W-:Y:S01]  /*1db0*/  UTCHMMA gdesc[UR16], gdesc[UR18], tmem[UR24], tmem[UR38], idesc[UR39], UPT ;  /* 0x00ff2612100075ea */ /* 0x0005e2000b800018 */
[----:B------:R2:W-:Y:S01]  /*1dc0*/  UTCHMMA gdesc[UR26], gdesc[UR28], tmem[UR24], tmem[UR40], idesc[UR41], UPT ;  /* 0x00ff281c1a0075ea */ /* 0x0005e2000b800018 */
[----:B------:R-:W-:Y:S01]  /*1dd0*/  NOP ;  /* 0x0000000000007918 */ /* 0x000fe20000000000 */
.L_x_59:
[----:B------:R-:W-:Y:S01]  /*1de0*/  ELECT P0, URZ, PT ;  /* 0x0000000000ff782f */ /* 0x000fe20003800000 */
[----:B--2---:R-:W-:Y:S01]  /*1df0*/  UMOV UR4, UR6 ;  /* 0x0000000600047c82 */ /* 0x004fe20008000000 */
[----:B------:R-:W-:Y:S02]  /*1e00*/  UMOV UR5, URZ ;  /* 0x000000ff00057c82 */ /* 0x000fe40008000000 */
[----:B------:R-:W-:-:S13]  /*1e10*/  ISETP.LT.U32.AND P0, PT, R36, 0x20, P0 ;  /* 0x000000202400780c */ /* 0x000fda0000701070 */
[----:B------:R-:W-:Y:S01]  /*1e20*/  VOTEU.ANY UP0, P0 ;  /* 0x0000000000ff7886 */ /* 0x000fe20000000100 */
[----:B------:R-:W-:Y:S01]  /*1e30*/  VOTEU.ANY UP1, P0 ;  /* 0x0000000000ff7886 */ /* 0x000fe20000020100 */
[----:B------:R-:W-:-:S03]  /*1e40*/  ISETP.GE.U32.AND P0, PT, R7, 0x41, PT ;  /* 0x000000410700780c */ /* 0x000fc60003f06070 */
[----:B------:R-:W-:Y:S02]  /*1e50*/  @UP0 UMOV UR4, UR4 ;  /* 0x0000000400040c82 */ /* 0x000fe40008000000 */
[----:B------:R2:W-:Y:S01]  /*1e60*/  @UP1 UTCBAR [UR4], URZ ;  /* 0x000000ff040013e9 */ /* 0x0005e200080000ff */
[----:B------:R-:W-:Y:S06]  /*1e70*/  BAR.SYNC.DEFER_BLOCKING 0x0 ;  /* 0x0000000000007b1d */ /* 0x000fec0000010000 */
[----:B------:R-:W3:Y:S02]  /*1e80*/  SYNCS.PHASECHK.TRANS64.TRYWAIT P1, [UR8+0x12020], RZ ;  /* 0x012020ffff0075a7 */ /* 0x000ee40008021108 */
[----:B--23--:R-:W-:Y:S05]  /*1e90*/  @!P1 BRA `(.L_x_60) ;  /* 0x0000000c00489947 */ /* 0x00cfea0003800000 */
.L_x_75:
[----:B------:R-:W-:Y:S01]  /*1ea0*/  IMAD.MOV.U32 R2, RZ, RZ, RZ ;  /* 0x000000ffff027224 */ /* 0x000fe200078e00ff */
[----:B------:R-:W-:Y:S06]  /*1eb0*/  @!P0 BRA `(.L_x_57) ;  /* 0x0000000400648947 */ /* 0x000fec0003800000 */
[----:B------:R-:W2:Y:S01]  /*1ec0*/  LDCU UR25, c[0x0][0x3a0] ;  /* 0x00007400ff1977ac */ /* 0x000ea20008000800 */
[----:B------:R-:W-:Y:S01]  /*1ed0*/  UMOV UR13, 0x1 ;  /* 0x00000001000d7882 */ /* 0x000fe20000000000 */
[----:B------:R-:W-:-:S05]  /*1ee0*/  UMOV UR6, 0x40 ;  /* 0x0000004000067882 */ /* 0x000fca0000000000 */
.L_x_64:
[----:B------:R-:W-:Y:S01]  /*1ef0*/  BAR.SYNC.DEFER_BLOCKING 0x0 ;  /* 0x0000000000007b1d */ /* 0x000fe20000010000 */
[----:B------:R-:W-:Y:S01]  /*1f00*/  ULEA UR17, UR13, UR8, 0x3 ;  /* 0x000000080d117291 */ /* 0x000fe2000f8e18ff */
[----:B-----5:R-:W-:Y:S01]  /*1f10*/  @!P3 IMAD.MOV.U32 R3, RZ, RZ, 0x6000 ;  /* 0x00006000ff03b424 */ /* 0x020fe200078e00ff */
[----:B------:R-:W-:Y:S01]  /*1f20*/  ELECT P1, URZ, PT ;  /* 0x0000000000ff782f */ /* 0x000fe20003820000 */
[----:B------:R-:W-:-:S03]  /*1f30*/  ULEA UR4, UR13, UR8, 0xd ;  /* 0x000000080d047291 */ /* 0x000fc6000f8e68ff */
[----:B------:R-:W-:Y:S02]  /*1f40*/  ISETP.LT.U32.AND P1, PT, R36, 0x20, P1 ;  /* 0x000000202400780c */ /* 0x000fe40000f21070 */
[----:B------:R-:W-:Y:S01]  /*1f50*/  ELECT P0, URZ, PT ;  /* 0x0000000000ff782f */ /* 0x000fe20003800000 */
[----:B------:R-:W-:-:S03]  /*1f60*/  UIADD3 UR4, UPT, UPT, UR4, 0xc000, URZ ;  /* 0x0000c00004047890 */ /* 0x000fc6000fffe0ff */
[----:B------:R-:W-:Y:S01]  /*1f70*/  ISETP.LT.U32.AND P0, PT, R36, 0x40, P0 ;  /* 0x000000402400780c */ /* 0x000fe20000701070 */
[----:B------:R-:W-:Y:S02]  /*1f80*/  ULEA UR14, UR13, UR8, 0xe ;  /* 0x000000080d0e7291 */ /* 0x000fe4000f8e70ff */
[----:B------:R-:W-:Y:S01]  /*1f90*/  ULOP3.LUT UR15, UR9, 0x1, URZ, 0xc0, !UPT ;  /* 0x00000001090f7892 */ /* 0x000fe2000f8ec0ff */
[----:B------:R-:W-:-:S03]  /*1fa0*/  UMOV UR31, UR6 ;  /* 0x00000006001f7c82 */ /* 0x000fc60008000000 */
[----:B------:R-:W-:Y:S01]  /*1fb0*/  ULEA UR28, UR15, UR14, 0xd ;  /* 0x0000000e0f1c7291 */ /* 0x000fe2000f8e68ff */
[----:B------:R-:W-:Y:S01]  /*1fc0*/  VOTEU.ANY UP0, P1 ;  /* 0x0000000000ff7886 */ /* 0x000fe20000800100 */
[----:B------:R-:W-:Y:S01]  /*1fd0*/  ULEA UR30, UR15, UR12, 0x6 ;  /* 0x0000000c0f1e7291 */ /* 0x000fe2000f8e30ff */
[----:B------:R3:W-:Y:S03]  /*1fe0*/  @!P3 SYNCS.ARRIVE.TRANS64 RZ, [UR17+0x12000], R3 ;  /* 0x01200003ffffb9a7 */ /* 0x0007e60008000011 */
[----:B------:R-:W-:Y:S01]  /*1ff0*/  VOTEU.ANY UP1, P0 ;  /* 0x0000000000ff7886 */ /* 0x000fe20000020100 */
[----:B------:R-:W-:Y:S01]  /*2000*/  @UP0 UIADD3 UR5, UPT, UPT, UR17, 0x12000, URZ ;  /* 0x0001200011050890 */ /* 0x000fe2000fffe0ff */
[----:B------:R-:W-:Y:S01]  /*2010*/  VOTEU.ANY UP0, P1 ;  /* 0x0000000000ff7886 */ /* 0x000fe20000800100 */
[----:B------:R-:W-:Y:S02]  /*2020*/  BAR.SYNC.DEFER_BLOCKING 0x0 ;  /* 0x0000000000007b1d */ /* 0x000fe40000010000 */
[----:B------:R-:W-:Y:S01]  /*2030*/  @UP1 UIADD3 UR29, UPT, UPT, UR17, 0x12000, URZ ;  /* 0x00012000111d1890 */ /* 0x000fe2000fffe0ff */
[----:B---3--:R-:W-:-:S03]  /*2040*/  IMAD.U32 R3, R2, -0x80000000, RZ ;  /* 0x8000000002037824 */ /* 0x008fc600078e00ff */
[----:B------:R-:W-:Y:S01]  /*2050*/  VOTEU.ANY UP1, P0 ;  /* 0x0000000000ff7886 */ /* 0x000fe20000020100 */
[----:B------:R3:W-:Y:S01]  /*2060*/  @UP0 UTMALDG.2D [UR4], [UR22] ;  /* 0x00000004160005b4 */ /* 0x0007e20008008000 */
[----:B------:R-:W-:Y:S01]  /*2070*/  UISETP.NE.U32.AND UP0, UPT, UR9, URZ, UPT ;  /* 0x000000ff0900728c */ /* 0x000fe2000bf05070 */
[----:B------:R4:W-:Y:S06]  /*2080*/  MEMBAR.ALL.CTA ;  /* 0x0000000000007992 */ /* 0x0009ec0000008000 */
[----:B----4-:R-:W4:Y:S02]  /*2090*/  FENCE.VIEW.ASYNC.S ;  /* 0x00000000000073c6 */ /* 0x010f240000000000 */
[----:B----4-:R-:W-:Y:S06]  /*20a0*/  BAR.SYNC.DEFER_BLOCKING 0x0 ;  /* 0x0000000000007b1d */ /* 0x010fec0000010000 */
[----:B------:R3:W-:Y:S02]  /*20b0*/  @UP1 UTMALDG.2D [UR28], [UR20] ;  /* 0x0000001c140015b4 */ /* 0x0007e40008008000 */
[----:B------:R-:W-:Y:S06]  /*20c0*/  BAR.SYNC.DEFER_BLOCKING 0x0 ;  /* 0x0000000000007b1d */ /* 0x000fec0000010000 */
[----:B------:R-:W4:Y:S02]  /*20d0*/  SYNCS.PHASECHK.TRANS64.TRYWAIT P0, [UR17+0x12000], R3 ;  /* 0x01200003ff0075a7 */ /* 0x000f240008001111 */
[----:B---34-:R-:W-:Y:S05]  /*20e0*/  @!P0 BRA `(.L_x_61) ;  /* 0x0000000800c08947 */ /* 0x018fea0003800000 */
.L_x_76:
        /* <DEDUP_REMOVED lines=11> */
[----:B------:R-:W-:Y:S02]  /*21a0*/  UIADD3 UR28, UP0, UPT, UR18, 0x2, URZ ;  /* 0x00000002121c7890 */ /* 0x000fe4000ff1e0ff */
[----:B------:R-:W-:Y:S02]  /*21b0*/  UIADD3 UR30, UP1, UPT, UR26, 0x80, URZ ;  /* 0x000000801a1e7890 */ /* 0x000fe4000ff3e0ff */
[----:B------:R-:W-:Y:S02]  /*21c0*/  UIADD3 UR32, UP2, UPT, UR18, 0x4, URZ ;  /* 0x0000000412207890 */ /* 0x000fe4000ff5e0ff */
[----:B------:R-:W-:Y:S02]  /*21d0*/  UIADD3 UR34, UP3, UPT, UR26, 0x100, URZ ;  /* 0x000001001a227890 */ /* 0x000fe4000ff7e0ff */
[----:B------:R-:W-:-:S02]  /*21e0*/  ULOP3.LUT UR4, UR15, 0x2000000, URZ, 0xfc, !UPT ;  /* 0x020000000f047892 */ /* 0x000fc4000f8efcff */
[----:B------:R-:W-:Y:S02]  /*21f0*/  UIADD3.X UR29, UPT, UPT, UR19, URZ, URZ, UP0, !UPT ;  /* 0x000000ff131d7290 */ /* 0x000fe400087fe4ff */
[----:B------:R-:W-:Y:S02]  /*2200*/  UIADD3.X UR31, UPT, UPT, UR27, URZ, URZ, UP1, !UPT ;  /* 0x000000ff1b1f7290 */ /* 0x000fe40008ffe4ff */
[----:B------:R-:W-:Y:S02]  /*2210*/  UIADD3.X UR33, UPT, UPT, UR19, URZ, URZ, UP2, !UPT ;  /* 0x000000ff13217290 */ /* 0x000fe400097fe4ff */
[----:B------:R-:W-:Y:S01]  /*2220*/  UIADD3.X UR35, UPT, UPT, UR27, URZ, URZ, UP3, !UPT ;  /* 0x000000ff1b237290 */ /* 0x000fe20009ffe4ff */
        /* <DEDUP_REMOVED lines=8> */
[----:B------:R3:W-:Y:S01]  /*22b0*/  UTCHMMA gdesc[UR14], gdesc[UR4], tmem[UR24], tmem[UR36], idesc[UR37], UPT ;  /* 0x00ff24040e0075ea */ /* 0x0007e2000b800018 */
[----:B------:R-:W-:Y:S01]  /*22c0*/  UMOV UR42, 0x0 ;  /* 0x00000000002a7882 */ /* 0x000fe20000000000 */
[----:B------:R-:W-:Y:S01]  /*22d0*/  UMOV UR43, 0x4210010 ;  /* 0x04210010002b7882 */ /* 0x000fe20000000000 */
[----:B------:R3:W-:Y:S01]  /*22e0*/  UTCHMMA gdesc[UR18], gdesc[UR26], tmem[UR24], tmem[UR38], idesc[UR39], UPT ;  /* 0x00ff261a120075ea */ /* 0x0007e2000b800018 */
[----:B------:R3:W-:Y:S01]  /*22f0*/  UTCHMMA gdesc[UR28], gdesc[UR30], tmem[UR24], tmem[UR40], idesc[UR41], UPT ;  /* 0x00ff281e1c0075ea */ /* 0x0007e2000b800018 */
[----:B------:R3:W-:Y:S01]  /*2300*/  UTCHMMA gdesc[UR32], gdesc[UR34], tmem[UR24], tmem[UR42], idesc[UR43], UPT ;  /* 0x00ff2a22200075ea */ /* 0x0007e2000b800018 */
[----:B------:R-:W-:Y:S01]  /*2310*/  NOP ;  /* 0x0000000000007918 */ /* 0x000fe20000000000 */
.L_x_62:
[----:B------:R-:W-:Y:S01]  /*2320*/  ELECT P0, URZ, PT ;  /* 0x0000000000ff782f */ /* 0x000fe20003800000 */
[----:B---3--:R-:W-:-:S03]  /*2330*/  UIADD3 UR4, UPT, UPT, UR17, 0x12020, URZ ;  /* 0x0001202011047890 */ /* 0x008fc6000fffe0ff */
[----:B------:R-:W-:Y:S01]  /*2340*/  ISETP.LT.U32.AND P0, PT, R36, 0x20, P0 ;  /* 0x000000202400780c */ /* 0x000fe20000701070 */
[----:B------:R-:W-:-:S12]  /*2350*/  UMOV UR5, URZ ;  /* 0x000000ff00057c82 */ /* 0x000fd80008000000 */
[----:B------:R-:W-:Y:S01]  /*2360*/  VOTEU.ANY UP0, P0 ;  /* 0x0000000000ff7886 */ /* 0x000fe20000000100 */
[----:B------:R-:W-:-:S04]  /*2370*/  VOTEU.ANY UP1, P0 ;  /* 0x0000000000ff7886 */ /* 0x000fc80000020100 */
[----:B------:R-:W-:Y:S02]  /*2380*/  @UP0 UMOV UR4, UR4 ;  /* 0x0000000400040c82 */ /* 0x000fe40008000000 */
[----:B------:R3:W-:Y:S01]  /*2390*/  @UP1 UTCBAR [UR4], URZ ;  /* 0x000000ff040013e9 */ /* 0x0007e200080000ff */
[----:B------:R-:W-:Y:S06]  /*23a0*/  BAR.SYNC.DEFER_BLOCKING 0x0 ;  /* 0x0000000000007b1d */ /* 0x000fec0000010000 */
[----:B------:R-:W4:Y:S02]  /*23b0*/  SYNCS.PHASECHK.TRANS64.TRYWAIT P0, [UR17+0x12020], R3 ;  /* 0x01202003ff0075a7 */ /* 0x000f240008001111 */
[----:B---34-:R-:W-:Y:S05]  /*23c0*/  @!P0 BRA `(.L_x_63) ;  /* 0x0000000800148947 */ /* 0x018fea0003800000 */
.L_x_77:
[----:B------:R-:W-:Y:S02]  /*23d0*/  UIADD3 UR13, UPT, UPT, UR13, 0x1, URZ ;  /* 0x000000010d0d7890 */ /* 0x000fe4000fffe0ff */
[----:B------:R-:W-:Y:S02]  /*23e0*/  UIADD3 UR6, UPT, UPT, UR6, 0x40, URZ ;  /* 0x0000004006067890 */ /* 0x000fe4000fffe0ff */
[----:B------:R-:W-:-:S04]  /*23f0*/  UISETP.NE.U32.AND UP0, UPT, UR13, 0x3, UPT ;  /* 0x000000030d00788c */ /* 0x000fc8000bf05070 */
[----:B------:R-:W-:Y:S02]  /*2400*/  USEL UR13, UR13, URZ, UP0 ;  /* 0x000000ff0d0d7287 */ /* 0x000fe40008000000 */
[----:B------:R-:W-:Y:S02]  /*2410*/  USEL UR4, URZ, 0x1, UP0 ;  /* 0x00000001ff047887 */ /* 0x000fe40008000000 */
[----:B--2---:R-:W-:-:S04]  /*2420*/  UISETP.GE.AND UP0, UPT, UR6, UR25, UPT ;  /* 0x000000190600728c */ /* 0x004fc8000bf06270 */
[----:B------:R-:W-:-:S05]  /*2430*/  LOP3.LUT R2, R2, UR4, RZ, 0x3c, !PT ;  /* 0x0000000402027c12 */ /* 0x000fca000f8e3cff */
[----:B------:R-:W-:Y:S05]  /*2440*/  BRA.U !UP0, `(.L_x_64) ;  /* 0xfffffff908a87547 */ /* 0x000fea000b83ffff */
.L_x_57:
[----:B---34-:R-:W-:Y:S01]  /*2450*/  BAR.SYNC.DEFER_BLOCKING 0x0 ;  /* 0x0000000000007b1d */ /* 0x018fe20000010000 */
[----:B------:R-:W-:-:S05]  /*2460*/  IMAD.SHL.U32 R2, R0, 0x40, RZ ;  /* 0x0000004000027824 */ /* 0x000fca00078e00ff */
[----:B------:R-:W-:Y:S04]  /*2470*/  BSSY.RECONVERGENT B4, `(.L_x_65) ;  /* 0x0000004000047945 */ /* 0x000fe80003800200 */
[----:B------:R-:W-:Y:S05]  /*2480*/  @P3 BRA `(.L_x_66) ;  /* 0x0000000000083947 */ /* 0x000fea0003800000 */
[----:B------:R-:W2:Y:S02]  /*2490*/  SYNCS.CCTL.IV [UR8+0x12000] ;  /* 0x01200000ff0079b1 */ /* 0x000ea40008000008 */
[----:B--2---:R-:W2:Y:S02]  /*24a0*/  SYNCS.CCTL.IV [UR8+0x12020] ;  /* 0x01202000ff0079b1 */ /* 0x004ea40008000008 */
.L_x_66:
[----:B------:R-:W-:Y:S05]  /*24b0*/  BSYNC.RECONVERGENT B4 ;  /* 0x0000000000047941 */ /* 0x000fea0003800200 */
.L_x_65:
[----:B--2---:R-:W-:Y:S06]  /*24c0*/  BAR.SYNC.DEFER_BLOCKING 0x0 ;  /* 0x0000000000007b1d */ /* 0x004fec0000010000 */
[----:B------:R-:W-:Y:S04]  /*24d0*/  BSSY.RECONVERGENT B4, `(.L_x_67) ;  /* 0x0000004000047945 */ /* 0x000fe80003800200 */
[----:B------:R-:W-:Y:S05]  /*24e0*/  @P3 BRA `(.L_x_68) ;  /* 0x0000000000083947 */ /* 0x000fea0003800000 */
[----:B------:R-:W2:Y:S02]  /*24f0*/  SYNCS.CCTL.IV [UR8+0x12008] ;  /* 0x01200800ff0079b1 */ /* 0x000ea40008000008 */
[----:B--2---:R-:W2:Y:S02]  /*2500*/  SYNCS.CCTL.IV [UR8+0x12028] ;  /* 0x01202800ff0079b1 */ /* 0x004ea40008000008 */
.L_x_68:
[----:B------:R-:W-:Y:S05]  /*2510*/  BSYNC.RECONVERGENT B4 ;  /* 0x0000000000047941 */ /* 0x000fea0003800200 */
.L_x_67:
[----:B--2---:R-:W-:Y:S06]  /*2520*/  BAR.SYNC.DEFER_BLOCKING 0x0 ;  /* 0x0000000000007b1d */ /* 0x004fec0000010000 */
[----:B------:R-:W-:Y:S04]  /*2530*/  BSSY.RECONVERGENT B4, `(.L_x_69) ;  /* 0x0000004000047945 */ /* 0x000fe80003800200 */
[----:B------:R-:W-:Y:S05]  /*2540*/  @P3 BRA `(.L_x_70) ;  /* 0x0000000000083947 */ /* 0x000fea0003800000 */
[----:B------:R-:W2:Y:S02]  /*2550*/  SYNCS.CCTL.IV [UR8+0x12010] ;  /* 0x01201000ff0079b1 */ /* 0x000ea40008000008 */
[----:B--2---:R-:W2:Y:S02]  /*2560*/  SYNCS.CCTL.IV [UR8+0x12030] ;  /* 0x01203000ff0079b1 */ /* 0x004ea40008000008 */
.L_x_70:
[----:B------:R-:W-:Y:S05]  /*2570*/  BSYNC.RECONVERGENT B4 ;  /* 0x0000000000047941 */ /* 0x000fea0003800200 */
.L_x_69:
[----:B------:R-:W-:Y:S01]  /*2580*/  USHF.L.U32 UR4, UR9, 0x15, URZ ;  /* 0x0000001509047899 */ /* 0x000fe200080006ff */
[----:B-----5:R-:W-:Y:S01]  /*2590*/  IMAD.SHL.U32 R3, R0, 0x10, RZ ;  /* 0x0000001000037824 */ /* 0x020fe200078e00ff */
[----:B------:R-:W-:Y:S01]  /*25a0*/  USHF.L.U32 UR5, UR9, 0x4, URZ ;  /* 0x0000000409057899 */ /* 0x000fe200080006ff */
[----:B------:R-:W-:Y:S01]  /*25b0*/  LOP3.LUT R2, R2, 0x3800, RZ, 0xc0, !PT ;  /* 0x0000380002027812 */ /* 0x000fe200078ec0ff */
[----:B------:R-:W-:Y:S02]  /*25c0*/  ULOP3.LUT UR4, UR4, 0x600000, URZ, 0xc0, !UPT ;  /* 0x0060000004047892 */ /* 0x000fe4000f8ec0ff */
[----:B------:R-:W-:Y:S01]  /*25d0*/  ULOP3.LUT UR5, UR5, 0x40, URZ, 0xc0, !UPT ;  /* 0x0000004005057892 */ /* 0x000fe2000f8ec0ff */
[----:B------:R-:W-:Y:S01]  /*25e0*/  LOP3.LUT R3, R2, 0x70, R3, 0xf8, !PT ;  /* 0x0000007002037812 */ /* 0x000fe200078ef803 */
[C---:B------:R-:W-:Y:S01]  /*25f0*/  IMAD.SHL.U32 R2, R0.reuse, 0x4, RZ ;  /* 0x0000000400027824 */ /* 0x040fe200078e00ff */
[----:B------:R-:W-:Y:S01]  /*2600*/  ELECT P0, URZ, PT ;  /* 0x0000000000ff782f */ /* 0x000fe20003800000 */
[----:B------:R-:W-:Y:S01]  /*2610*/  IMAD.SHL.U32 R0, R0, 0x80, RZ ;  /* 0x0000008000007824 */ /* 0x000fe200078e00ff */
[----:B------:R-:W-:-:S02]  /*2620*/  UIADD3 UR4, UPT, UPT, UR5, UR4, UR24 ;  /* 0x0000000405047290 */ /* 0x000fc4000fffe018 */
[----:B------:R-:W-:Y:S01]  /*2630*/  LOP3.LUT R3, R3, 0x40, R2, 0x78, !PT ;  /* 0x0000004003037812 */ /* 0x000fe200078e7802 */
[----:B------:R-:W-:Y:S01]  /*2640*/  ULOP3.LUT UR9, UR9, 0x1, URZ, 0xc0, !UPT ;  /* 0x0000000109097892 */ /* 0x000fe2000f8ec0ff */
[----:B------:R-:W-:Y:S01]  /*2650*/  ISETP.LT.U32.AND P0, PT, R36, 0x40, P0 ;  /* 0x000000402400780c */ /* 0x000fe20000701070 */
[----:B------:R-:W-:Y:S01]  /*2660*/  UMOV UR6, UR7 ;  /* 0x0000000700067c82 */ /* 0x000fe20008000000 */
[----:B------:R-:W-:Y:S01]  /*2670*/  LOP3.LUT R0, R3, 0x780, R0, 0xf8, !PT ;  /* 0x0000078003007812 */ /* 0x000fe200078ef800 */
[----:B------:R-:W-:Y:S02]  /*2680*/  ULEA UR5, UR9, UR12, 0x6 ;  /* 0x0000000c09057291 */ /* 0x000fe4000f8e30ff */
[----:B------:R-:W-:Y:S01]  /*2690*/  LDTM.16dp32bit_t0_t15.x32 R4, tmem[UR4] ;  /* 0x00000004000479ee */ /* 0x000fe20008a80000 */
[----:B------:R-:W3:Y:S01]  /*26a0*/  LDTM.16dp32bit_t16_t31.x32 R4, tmem[UR4+0x20] ;  /* 0x00002004000479ee */ /* 0x000ee20008aa0000 */
[C---:B------:R-:W-:Y:S01]  /*26b0*/  LOP3.LUT R2, R0.reuse, 0x10, RZ, 0x3c, !PT ;  /* 0x0000001000027812 */ /* 0x040fe200078e3cff */
[----:B------:R-:W-:Y:S01]  /*26c0*/  NOP ;  /* 0x0000000000007918 */ /* 0x000fe20000000000 */
[----:B------:R-:W-:Y:S01]  /*26d0*/  LOP3.LUT R3, R0, 0x20, RZ, 0x3c, !PT ;  /* 0x0000002000037812 */ /* 0x000fe200078e3cff */
[----:B------:R-:W-:-:S03]  /*26e0*/  ULEA UR4, UR9, UR8, 0xd ;  /* 0x0000000809047291 */ /* 0x000fc6000f8e68ff */
[----:B---3--:R-:W-:Y:S01]  /*26f0*/  VOTEU.ANY UP1, P0 ;  /* 0x0000000000ff7886 */ /* 0x008fe20000020100 */
[----:B------:R-:W-:Y:S01]  /*2700*/  VOTEU.ANY UP0, P0 ;  /* 0x0000000000ff7886 */ /* 0x000fe20000000100 */
[----:B------:R-:W-:Y:S02]  /*2710*/  F2FP.F16.F32.PACK_AB R4, R5, R4 ;  /* 0x000000040504723e */ /* 0x000fe400000000ff */
[----:B------:R-:W-:Y:S02]  /*2720*/  F2FP.F16.F32.PACK_AB R5, R7, R6 ;  /* 0x000000060705723e */ /* 0x000fe400000000ff */
[----:B------:R-:W-:Y:S02]  /*2730*/  F2FP.F16.F32.PACK_AB R12, R13, R12 ;  /* 0x0000000c0d0c723e */ /* 0x000fe400000000ff */
[----:B------:R-:W-:Y:S02]  /*2740*/  F2FP.F16.F32.PACK_AB R6, R9, R8 ;  /* 0x000000080906723e */ /* 0x000fe400000000ff */
[----:B------:R-:W-:-:S02]  /*2750*/  F2FP.F16.F32.PACK_AB R7, R11, R10 ;  /* 0x0000000a0b07723e */ /* 0x000fc400000000ff */
[----:B------:R-:W-:Y:S02]  /*2760*/  F2FP.F16.F32.PACK_AB R13, R15, R14 ;  /* 0x0000000e0f0d723e */ /* 0x000fe400000000ff */
[----:B------:R-:W-:Y:S01]  /*2770*/  F2FP.F16.F32.PACK_AB R20, R21, R20 ;  /* 0x000000141514723e */ /* 0x000fe200000000ff */
[----:B--2---:R2:W-:Y:S01]  /*2780*/  STS.128 [R0+UR8], R4 ;  /* 0x0000000400007988 */ /* 0x0045e20008000c08 */
[----:B------:R-:W-:Y:S02]  /*2790*/  F2FP.F16.F32.PACK_AB R14, R17, R16 ;  /* 0x00000010110e723e */ /* 0x000fe400000000ff */
[----:B------:R-:W-:Y:S02]  /*27a0*/  F2FP.F16.F32.PACK_AB R15, R19, R18 ;  /* 0x00000012130f723e */ /* 0x000fe400000000ff */
[----:B------:R-:W-:Y:S02]  /*27b0*/  F2FP.F16.F32.PACK_AB R21, R23, R22 ;  /* 0x000000161715723e */ /* 0x000fe400000000ff */
[----:B------:R-:W-:Y:S01]  /*27c0*/  F2FP.F16.F32.PACK_AB R28, R29, R28 ;  /* 0x0000001c1d1c723e */ /* 0x000fe200000000ff */
[----:B------:R2:W-:Y:S01]  /*27d0*/  STS.128 [R2+UR8], R12 ;  /* 0x0000000c02007988 */ /* 0x0005e20008000c08 */
[----:B------:R-:W-:-:S02]  /*27e0*/  F2FP.F16.F32.PACK_AB R22, R25, R24 ;  /* 0x000000181916723e */ /* 0x000fc400000000ff */
[----:B------:R-:W-:Y:S02]  /*27f0*/  F2FP.F16.F32.PACK_AB R23, R27, R26 ;  /* 0x0000001a1b17723e */ /* 0x000fe400000000ff */
[----:B------:R-:W-:Y:S02]  /*2800*/  F2FP.F16.F32.PACK_AB R29, R31, R30 ;  /* 0x0000001e1f1d723e */ /* 0x000fe400000000ff */
[----:B------:R-:W-:Y:S01]  /*2810*/  F2FP.F16.F32.PACK_AB R30, R33, R32 ;  /* 0x00000020211e723e */ /* 0x000fe200000000ff */
[----:B------:R2:W-:Y:S01]  /*2820*/  STS.128 [R3+UR8], R20 ;  /* 0x0000001403007988 */ /* 0x0005e20008000c08 */
[----:B------:R-:W-:Y:S02]  /*2830*/  F2FP.F16.F32.PACK_AB R31, R35, R34 ;  /* 0x00000022231f723e */ /* 0x000fe400000000ff */
[----:B------:R-:W-:-:S05]  /*2840*/  LOP3.LUT R8, R0, 0x30, RZ, 0x3c, !PT ;  /* 0x0000003000087812 */ /* 0x000fca00078e3cff */
[----:B------:R2:W-:Y:S01]  /*2850*/  STS.128 [R8+UR8], R28 ;  /* 0x0000001c08007988 */ /* 0x0005e20008000c08 */
[----:B------:R3:W-:Y:S06]  /*2860*/  MEMBAR.ALL.CTA ;  /* 0x0000000000007992 */ /* 0x0007ec0000008000 */
[----:B---3--:R-:W3:Y:S02]  /*2870*/  FENCE.VIEW.ASYNC.S ;  /* 0x00000000000073c6 */ /* 0x008ee40000000000 */
[----:B---3--:R-:W-:Y:S06]  /*2880*/  BAR.SYNC.DEFER_BLOCKING 0x0 ;  /* 0x0000000000007b1d */ /* 0x008fec0000010000 */
[----:B------:R2:W-:Y:S01]  /*2890*/  @UP1 UTMASTG.2D [UR4], [UR10] ;  /* 0x000000040a0013b5 */ /* 0x0005e20008008000 */
[----:B------:R0:W-:Y:S01]  /*28a0*/  UTMACMDFLUSH ;  /* 0x00000000000079b7 */ /* 0x0001e20000000000 */
[----:B------:R-:W-:-:S04]  /*28b0*/  DEPBAR.LE SB0, 0x0 ;  /* 0x000080000000791a */ /* 0x000fc80000000000 */
[----:B------:R-:W-:Y:S08]  /*28c0*/  BAR.SYNC.DEFER_BLOCKING 0x0 ;  /* 0x0000000000007b1d */ /* 0x000ff00000010000 */
[----:B------:R-:W-:Y:S06]  /*28d0*/  BAR.SYNC.DEFER_BLOCKING 0x0 ;  /* 0x0000000000007b1d */ /* 0x000fec0000010000 */
[----:B--2---:R-:W-:Y:S05]  /*28e0*/  @P2 BRA `(.L_x_71) ;  /* 0x0000000000a02947 */ /* 0x004fea0003800000 */
[----:B------:R-:W2:Y:S01]  /*28f0*/  S2UR UR5, SR_CgaCtaId ;  /* 0x00000000000579c3 */ /* 0x000ea20000008800 */
[----:B------:R-:W-:Y:S01]  /*2900*/  NOP ;  /* 0x0000000000007918 */ /* 0x000fe20000000000 */
[----:B------:R-:W-:Y:S01]  /*2910*/  UMOV UR4, 0x50 ;  /* 0x0000005000047882 */ /* 0x000fe20000000000 */
[----:B------:R-:W-:Y:S02]  /*2920*/  IMAD.U32 R0, RZ, RZ, UR24 ;  /* 0x00000018ff007e24 */ /* 0x000fe4000f8e00ff */
[----:B------:R-:W-:Y:S02]  /*2930*/  IMAD.MOV.U32 R3, RZ, RZ, 0xf ;  /* 0x0000000fff037424 */ /* 0x000fe400078e00ff */
[----:B------:R-:W-:Y:S01]  /*2940*/  IMAD.MOV.U32 R7, RZ, RZ, 0x1 ;  /* 0x00000001ff077424 */ /* 0x000fe200078e00ff */
[----:B------:R-:W-:-:S04]  /*2950*/  LOP3.LUT R0, R0, 0xffff, RZ, 0xc0, !PT ;  /* 0x0000ffff00007812 */ /* 0x000fc800078ec0ff */
[----:B------:R-:W-:-:S05]  /*2960*/  SHF.R.U32.HI R0, RZ, 0x5, R0 ;  /* 0x00000005ff007819 */ /* 0x000fca0000011600 */
[----:B------:R-:W-:Y:S01]  /*2970*/  VIADD R2, R0, 0x10 ;  /* 0x0000001000027836 */ /* 0x000fe20000000000 */
[----:B------:R-:W-:Y:S01]  /*2980*/  SHF.L.U32 R0, R3, R0, RZ ;  /* 0x0000000003007219 */ /* 0x000fe200000006ff */
[----:B--2---:R-:W-:-:S03]  /*2990*/  ULEA UR6, UR5, UR4, 0x18 ;  /* 0x0000000405067291 */ /* 0x004fc6000f8ec0ff */
[----:B------:R-:W-:-:S04]  /*29a0*/  SHF.L.U32 R3, R7, R2, RZ ;  /* 0x0000000207037219 */ /* 0x000fc800000006ff */
[----:B------:R-:W-:Y:S02]  /*29b0*/  LOP3.LUT R0, R3, R0, RZ, 0xfc, !PT ;  /* 0x0000000003007212 */ /* 0x000fe400078efcff */
[----:B------:R-:W2:Y:S02]  /*29c0*/  LDS R5, [UR6] ;  /* 0x00000006ff057984 */ /* 0x000ea40008000800 */
[C---:B------:R-:W-:Y:S02]  /*29d0*/  LOP3.LUT R2, R0.reuse, 0xffff, RZ, 0xc0, !PT ;  /* 0x0000ffff00027812 */ /* 0x040fe400078ec0ff */
[----:B--2---:R-:W-:-:S04]  /*29e0*/  LOP3.LUT R3, R0, 0xffff, R5, 0x80, !PT ;  /* 0x0000ffff00037812 */ /* 0x004fc800078e8005 */
[----:B------:R-:W-:-:S13]  /*29f0*/  ISETP.NE.AND P0, PT, R3, R2, PT ;  /* 0x000000020300720c */ /* 0x000fda0003f05270 */
[----:B------:R-:W-:Y:S05]  /*2a00*/  @P0 BRA `(.L_x_72) ;  /* 0x0000000000500947 */ /* 0x000fea0003800000 */
[----:B------:R-:W-:Y:S02]  /*2a10*/  SHF.R.U32.HI R5, RZ, 0x10, R5 ;  /* 0x00000010ff057819 */ /* 0x000fe40000011605 */
[----:B------:R-:W-:-:S04]  /*2a20*/  SHF.R.U32.HI R2, RZ, 0x10, R0 ;  /* 0x00000010ff027819 */ /* 0x000fc80000011600 */
[----:B------:R-:W-:-:S04]  /*2a30*/  LOP3.LUT R5, R5, R2, RZ, 0xc0, !PT ;  /* 0x0000000205057212 */ /* 0x000fc800078ec0ff */
[----:B------:R-:W-:-:S13]  /*2a40*/  ISETP.NE.AND P0, PT, R5, R2, PT ;  /* 0x000000020500720c */ /* 0x000fda0003f05270 */
[----:B------:R-:W-:Y:S05]  /*2a50*/  @P0 BRA `(.L_x_73) ;  /* 0x0000000000300947 */ /* 0x000fea0003800000 */
[----:B------:R-:W-:Y:S01]  /*2a60*/  R2UR UR4, R0 ;  /* 0x00000000000472ca */ /* 0x000fe200000e0000 */
[----:B------:R-:W-:Y:S01]  /*2a70*/  VOTEU.ANY UR5, UPT, PT ;  /* 0x0000000000057886 */ /* 0x000fe200038e0100 */
[----:B------:R-:W2:Y:S01]  /*2a80*/  S2R R0, SR_LANEID ;  /* 0x0000000000007919 */ /* 0x000ea20000000000 */
[----:B------:R-:W-:-:S10]  /*2a90*/  UFLO.U32 UR5, UR5 ;  /* 0x00000005000572bd */ /* 0x000fd400080e0000 */
[----:B------:R-:W-:-:S06]  /*2aa0*/  ULOP3.LUT UR4, URZ, UR4, URZ, 0x33, !UPT ;  /* 0x00000004ff047292 */ /* 0x000fcc000f8e33ff */
[----:B------:R-:W-:-:S04]  /*2ab0*/  IMAD.U32 R2, RZ, RZ, UR4 ;  /* 0x00000004ff027e24 */ /* 0x000fc8000f8e00ff */
[----:B------:R-:W3:Y:S02]  /*2ac0*/  REDUX UR7, R2 ;  /* 0x00000000020773c4 */ /* 0x000ee40000000000 */
[----:B------:R4:W-:Y:S01]  /*2ad0*/  UTCATOMSWS.AND URZ, UR4 ;  /* 0x0000000400ff79e3 */ /* 0x0009e20008000000 */
[----:B--2---:R-:W-:Y:S01]  /*2ae0*/  ISETP.EQ.U32.AND P0, PT, R0, UR5, PT ;  /* 0x0000000500007c0c */ /* 0x004fe2000bf02070 */
[----:B---3--:R-:W-:-:S12]  /*2af0*/  IMAD.U32 R0, RZ, RZ, UR7 ;  /* 0x00000007ff007e24 */ /* 0x008fd8000f8e00ff */
[----:B------:R4:W-:Y:S01]  /*2b00*/  @P0 ATOMS.AND RZ, [UR6], R0 ;  /* 0x00000000ffff098c */ /* 0x0009e2000a800006 */
[----:B------:R-:W-:Y:S05]  /*2b10*/  BRA `(.L_x_71) ;  /* 0x0000000000147947 */ /* 0x000fea0003800000 */
.L_x_73:
[----:B------:R-:W-:-:S07]  /*2b20*/  MOV R2, 0x2b40 ;  /* 0x00002b4000027802 */ /* 0x000fce0000000f00 */
[----:B-1----:R-:W-:Y:S05]  /*2b30*/  CALL.REL.NOINC `($__internal_0_$__cuda_sm10x_tcgen05_guardrail_trap_col_being_dealloced_not_returned_by_alloc) ;  /* 0x0000000000447944 */ /* 0x002fea0003c00000 */
[----:B------:R-:W-:Y:S05]  /*2b40*/  BRA `(.L_x_71) ;  /* 0x0000000000087947 */ /* 0x000fea0003800000 */
.L_x_72:
[----:B------:R-:W-:-:S07]  /*2b50*/  MOV R2, 0x2b70 ;  /* 0x00002b7000027802 */ /* 0x000fce0000000f00 */
[----:B-1----:R-:W-:Y:S05]  /*2b60*/  CALL.REL.NOINC `($__internal_2_$__cuda_sm10x_tcgen05_guardrail_trap_unallocated_columns_being_dealloced) ;  /* 0x0000000000507944 */ /* 0x002fea0003c00000 */
.L_x_71:
[----:B------:R-:W-:Y:S01]  /*2b70*/  NOP ;  /* 0x0000000000007918 */ /* 0x000fe20000000000 */
[----:B----4-:R-:W-:Y:S05]  /*2b80*/  EXIT ;  /* 0x000000000000794d */ /* 0x010fea0003800000 */
.L_x_58:
[----:B------:R-:W2:Y:S02]  /*2b90*/  SYNCS.PHASECHK.TRANS64.TRYWAIT P0, [UR8+0x12000], RZ ;  /* 0x012000ffff0075a7 */ /* 0x000ea40008001108 */
[----:B--2---:R-:W-:Y:S05]  /*2ba0*/  @!P0 BRA `(.L_x_58) ;  /* 0xfffffffc00f88947 */ /* 0x004fea000383ffff */
[----:B------:R-:W-:Y:S05]  /*2bb0*/  BRA `(.L_x_74) ;  /* 0xfffffff0000c7947 */ /* 0x000fea000383ffff */
.L_x_60:
[----:B------:R-:W2:Y:S02]  /*2bc0*/  SYNCS.PHASECHK.TRANS64.TRYWAIT P1, [UR8+0x12020], RZ ;  /* 0x012020ffff0075a7 */ /* 0x000ea40008021108 */
[----:B--2---:R-:W-:Y:S05]  /*2bd0*/  @!P1 BRA `(.L_x_60) ;  /* 0xfffffffc00f89947 */ /* 0x004fea000383ffff */
[----:B------:R-:W-:Y:S05]  /*2be0*/  BRA `(.L_x_75) ;  /* 0xfffffff000ac7947 */ /* 0x000fea000383ffff */
.L_x_61:
[----:B------:R-:W3:Y:S02]  /*2bf0*/  SYNCS.PHASECHK.TRANS64.TRYWAIT P0, [UR17+0x12000], R3 ;  /* 0x01200003ff0075a7 */ /* 0x000ee40008001111 */
[----:B---3--:R-:W-:Y:S05]  /*2c00*/  @!P0 BRA `(.L_x_61) ;  /* 0xfffffffc00f88947 */ /* 0x008fea000383ffff */
[----:B------:R-:W-:Y:S05]  /*2c10*/  BRA `(.L_x_76) ;  /* 0xfffffff400347947 */ /* 0x000fea000383ffff */
.L_x_63:
[----:B------:R-:W3:Y:S02]  /*2c20*/  SYNCS.PHASECHK.TRANS64.TRYWAIT P0, [UR17+0x12020], R3 ;  /* 0x01202003ff0075a7 */ /* 0x000ee40008001111 */
[----:B---3--:R-:W-:Y:S05]  /*2c30*/  @!P0 BRA `(.L_x_63) ;  /* 0xfffffffc00f88947 */ /* 0x008fea000383ffff */
[----:B------:R-:W-:Y:S05]  /*2c40*/  BRA `(.L_x_77) ;  /* 0xfffffff400e07947 */ /* 0x000fea000383ffff */
        .weak           $__internal_0_$__cuda_sm10x_tcgen05_guardrail_trap_col_being_dealloced_not_returned_by_alloc
        .type           $__internal_0_$__cuda_sm10x_tcgen05_guardrail_trap_col_being_dealloced_not_returned_by_alloc,@function
        .size           $__internal_0_$__cuda_sm10x_tcgen05_guardrail_trap_col_being_dealloced_not_returned_by_alloc,($__internal_1_$__cuda_sm10x_tcgen05_guardrail_trap_phase_invalid_during_alloc - $__internal_0_$__cuda_sm10x_tcgen05_guardrail_trap_col_being_dealloced_not_returned_by_alloc)
$__internal_0_$__cuda_sm10x_tcgen05_guardrail_trap_col_being_dealloced_not_returned_by_alloc:
[----:B------:R-:W-:Y:S05]  /*2c50*/  BPT.TRAP 0x1 ;  /* 0x000000040000795c */ /* 0x000fea0000300000 */
[----:B------:R-:W-:-:S04]  /*2c60*/  IMAD.MOV.U32 R3, RZ, RZ, 0x0 ;  /* 0x00000000ff037424 */ /* 0x000fc800078e00ff */
[----:B------:R-:W-:Y:S05]  /*2c70*/  RET.REL.NODEC R2 `(gluon_tcgen05) ;  /* 0xffffffd002e07950 */ /* 0x000fea0003c3ffff */
        .weak           $__internal_1_$__cuda_sm10x_tcgen05_guardrail_trap_phase_invalid_during_alloc
        .type           $__internal_1_$__cuda_sm10x_tcgen05_guardrail_trap_phase_invalid_during_alloc,@function
        .size           $__internal_1_$__cuda_sm10x_tcgen05_guardrail_trap_phase_invalid_during_alloc,($__internal_2_$__cuda_sm10x_tcgen05_guardrail_trap_unallocated_columns_being_dealloced - $__internal_1_$__cuda_sm10x_tcgen05_guardrail_trap_phase_invalid_during_alloc)
$__internal_1_$__cuda_sm10x_tcgen05_guardrail_trap_phase_invalid_during_alloc:
[----:B------:R-:W-:Y:S05]  /*2c80*/  BPT.TRAP 0x1 ;  /* 0x000000040000795c */ /* 0x000fea0000300000 */
[----:B------:R-:W-:-:S04]  /*2c90*/  IMAD.MOV.U32 R3, RZ, RZ, 0x0 ;  /* 0x00000000ff037424 */ /* 0x000fc800078e00ff */
[----:B------:R-:W-:Y:S05]  /*2ca0*/  RET.REL.NODEC R2 `(gluon_tcgen05) ;  /* 0xffffffd002d47950 */ /* 0x000fea0003c3ffff */
        .weak           $__internal_2_$__cuda_sm10x_tcgen05_guardrail_trap_unallocated_columns_being_dealloced
        .type           $__internal_2_$__cuda_sm10x_tcgen05_guardrail_trap_unallocated_columns_being_dealloced,@function
        .size           $__internal_2_$__cuda_sm10x_tcgen05_guardrail_trap_unallocated_columns_being_dealloced,(.L_x_81 - $__internal_2_$__cuda_sm10x_tcgen05_guardrail_trap_unallocated_columns_being_dealloced)
$__internal_2_$__cuda_sm10x_tcgen05_guardrail_trap_unallocated_columns_being_dealloced:
[----:B------:R-:W-:Y:S05]  /*2cb0*/  BPT.TRAP 0x1 ;  /* 0x000000040000795c */ /* 0x000fea0000300000 */
[----:B------:R-:W-:-:S04]  /*2cc0*/  IMAD.MOV.U32 R3, RZ, RZ, 0x0 ;  /* 0x00000000ff037424 */ /* 0x000fc800078e00ff */
[----:B------:R-:W-:Y:S05]  /*2cd0*/  RET.REL.NODEC R2 `(gluon_tcgen05) ;  /* 0xffffffd002c87950 */ /* 0x000fea0003c3ffff */
.L_x_78:
[----:B------:R-:W-:-:S00]  /*2ce0*/  BRA `(.L_x_78) ;  /* 0xfffffffc00fc7947 */ /* 0x000fc0000383ffff */
[----:B------:R-:W-:-:S00]  /*2cf0*/  NOP ;  /* 0x0000000000007918 */ /* 0x000fc00000000000 */
        /* <DEDUP_REMOVED lines=8> */
.L_x_81:


//--------------------- .nv.shared.gluon_tcgen05  --------------------------
	.section	.nv.shared.gluon_tcgen05,"aw",@nobits
	.sectionflags	@""
	.align	16
	.zero		1024


//--------------------- .nv.shared.reserved.0     --------------------------
	.section	.nv.shared.reserved.0,"aw",@nobits
	.align	8
	.weak		__nv_reservedSMEM_offset_0_alias
	.size		__nv_reservedSMEM_offset_0_alias, 0, 64
	.other		__nv_reservedSMEM_offset_0_alias,@"STO_CUDA_RESERVED_SHARED STV_DEFAULT"
__nv_reservedSMEM_offset_0_alias:
	.zero		0
.nv.shared.reserved.0:
	.zero		64
	.weak		__nv_reservedSMEM_allocation_phase
	.type		__nv_reservedSMEM_allocation_phase,@object
	.size		__nv_reservedSMEM_allocation_phase,(.L_0 - __nv_reservedSMEM_allocation_phase)
__nv_reservedSMEM_allocation_phase:
	.zero		1
.L_0:
	.zero		7
	.weak		__nv_reservedSMEM_devtool_atexit_pc
	.type		__nv_reservedSMEM_devtool_atexit_pc,@object
	.size		__nv_reservedSMEM_devtool_atexit_pc,(__nv_reservedSMEM_allocation_mask - __nv_reservedSMEM_devtool_atexit_pc)
__nv_reservedSMEM_devtool_atexit_pc:
	.zero		8
	.weak		__nv_reservedSMEM_allocation_mask
	.type		__nv_reservedSMEM_allocation_mask,@object
	.size		__nv_reservedSMEM_allocation_mask,(.L_2 - __nv_reservedSMEM_allocation_mask)
__nv_reservedSMEM_allocation_mask:
	.zero		4
.L_2:


//--------------------- .nv.constant0.gluon_tcgen05 --------------------------
	.section	.nv.constant0.gluon_tcgen05,"a",@progbits
	.sectionflags	@""
	.align	4
.nv.constant0.gluon_tcgen05:
	.zero		976


//--------------------- SYMBOLS --------------------------

	.type		.nv.reservedSmem.offset0,@object
	.size		.nv.reservedSmem.offset0,0x4
	.type		.nv.reservedSmem.cap,@object
	.size		.nv.reservedSmem.cap,0x4
